	.target	sm_100a

	.elftype	@"ET_EXEC"


//--------------------- .note.nv.tkinfo           --------------------------
	.section	.note.nv.tkinfo,"",@"SHT_NOTE"
	.sectionflags	@"SHF_NOTE_NV_TKINFO"
	.tkinfo
        /*0018*/ 	.word	0x00000002
        /*0030*/ 	.string	""
        /*0030*/ 	.string	"ptxas"
        /*0030*/ 	.string	"Cuda compilation tools, release 13.0, V13.0.88"
        /*0030*/ 	.string	"Build cuda_13.0.r13.0/compiler.36424714_0"
        /*0030*/ 	.string	"-arch sm_100a -m 64 "



//--------------------- .note.nv.cuinfo           --------------------------
	.section	.note.nv.cuinfo,"",@"SHT_NOTE"
	.sectionflags	@"SHF_NOTE_NV_CUINFO"
        /*0018*/ 	.short	0x0002
        /*001a*/ 	.short	0x0064
        /*001c*/ 	.short	0x0082
	.zero		2


//--------------------- .nv.info                  --------------------------
	.section	.nv.info,"",@"SHT_CUDA_INFO"
	.align	4


	//----- nvinfo : EIATTR_REGCOUNT
	.align		4
        /*0000*/ 	.byte	0x04, 0x2f
        /*0002*/ 	.short	(.L_29 - .L_28)
	.align		4
.L_28:
        /*0004*/ 	.word	index@(_Z10cleanup_v3PfS_S_S_bi)
        /*0008*/ 	.word	0x0000000f


	//----- nvinfo : EIATTR_FRAME_SIZE
	.align		4
.L_29:
        /*000c*/ 	.byte	0x04, 0x11
        /*000e*/ 	.short	(.L_31 - .L_30)
	.align		4
.L_30:
        /*0010*/ 	.word	index@(_Z10cleanup_v3PfS_S_S_bi)
        /*0014*/ 	.word	0x00000000


	//----- nvinfo : EIATTR_REGCOUNT
	.align		4
.L_31:
        /*0018*/ 	.byte	0x04, 0x2f
        /*001a*/ 	.short	(.L_33 - .L_32)
	.align		4
.L_32:
        /*001c*/ 	.word	index@(_Z25multi_tensor_apply_kernelI18TensorListMetadataILi2EE18L2NormScaleFunctorIffEJPfS4_fbiEEvlPViT_T0_DpT1_)
        /*0020*/ 	.word	0x00000020


	//----- nvinfo : EIATTR_FRAME_SIZE
	.align		4
.L_33:
        /*0024*/ 	.byte	0x04, 0x11
        /*0026*/ 	.short	(.L_35 - .L_34)
	.align		4
.L_34:
        /*0028*/ 	.word	index@(_Z25multi_tensor_apply_kernelI18TensorListMetadataILi2EE18L2NormScaleFunctorIffEJPfS4_fbiEEvlPViT_T0_DpT1_)
        /*002c*/ 	.word	0x00000000


	//----- nvinfo : EIATTR_REGCOUNT
	.align		4
.L_35:
        /*0030*/ 	.byte	0x04, 0x2f
        /*0032*/ 	.short	(.L_37 - .L_36)
	.align		4
.L_36:
        /*0034*/ 	.word	index@(_Z25multi_tensor_apply_kernelI18TensorListMetadataILi2EE18L2NormScaleFunctorIfN3c104HalfEEJPfS6_fbiEEvlPViT_T0_DpT1_)
        /*0038*/ 	.word	0x00000020


	//----- nvinfo : EIATTR_FRAME_SIZE
	.align		4
.L_37:
        /*003c*/ 	.byte	0x04, 0x11
        /*003e*/ 	.short	(.L_39 - .L_38)
	.align		4
.L_38:
        /*0040*/ 	.word	index@(_Z25multi_tensor_apply_kernelI18TensorListMetadataILi2EE18L2NormScaleFunctorIfN3c104HalfEEJPfS6_fbiEEvlPViT_T0_DpT1_)
        /*0044*/ 	.word	0x00000000


	//----- nvinfo : EIATTR_REGCOUNT
	.align		4
.L_39:
        /*0048*/ 	.byte	0x04, 0x2f
        /*004a*/ 	.short	(.L_41 - .L_40)
	.align		4
.L_40:
        /*004c*/ 	.word	index@(_Z25multi_tensor_apply_kernelI18TensorListMetadataILi2EE18L2NormScaleFunctorIN3c104HalfEfEJPfS6_fbiEEvlPViT_T0_DpT1_)
        /*0050*/ 	.word	0x00000020


	//----- nvinfo : EIATTR_FRAME_SIZE
	.align		4
.L_41:
        /*0054*/ 	.byte	0x04, 0x11
        /*0056*/ 	.short	(.L_43 - .L_42)
	.align		4
.L_42:
        /*0058*/ 	.word	index@(_Z25multi_tensor_apply_kernelI18TensorListMetadataILi2EE18L2NormScaleFunctorIN3c104HalfEfEJPfS6_fbiEEvlPViT_T0_DpT1_)
        /*005c*/ 	.word	0x00000000


	//----- nvinfo : EIATTR_REGCOUNT
	.align		4
.L_43:
        /*0060*/ 	.byte	0x04, 0x2f
        /*0062*/ 	.short	(.L_45 - .L_44)
	.align		4
.L_44:
        /*0064*/ 	.word	index@(_Z25multi_tensor_apply_kernelI18TensorListMetadataILi2EE18L2NormScaleFunctorIN3c104HalfES4_EJPfS6_fbiEEvlPViT_T0_DpT1_)
        /*0068*/ 	.word	0x00000020


	//----- nvinfo : EIATTR_FRAME_SIZE
	.align		4
.L_45:
        /*006c*/ 	.byte	0x04, 0x11
        /*006e*/ 	.short	(.L_47 - .L_46)
	.align		4
.L_46:
        /*0070*/ 	.word	index@(_Z25multi_tensor_apply_kernelI18TensorListMetadataILi2EE18L2NormScaleFunctorIN3c104HalfES4_EJPfS6_fbiEEvlPViT_T0_DpT1_)
        /*0074*/ 	.word	0x00000000


	//----- nvinfo : EIATTR_MIN_STACK_SIZE
	.align		4
.L_47:
        /*0078*/ 	.byte	0x04, 0x12
        /*007a*/ 	.short	(.L_49 - .L_48)
	.align		4
.L_48:
        /*007c*/ 	.word	index@(_Z25multi_tensor_apply_kernelI18TensorListMetadataILi2EE18L2NormScaleFunctorIN3c104HalfES4_EJPfS6_fbiEEvlPViT_T0_DpT1_)
        /*0080*/ 	.word	0x00000000


	//----- nvinfo : EIATTR_MIN_STACK_SIZE
	.align		4
.L_49:
        /*0084*/ 	.byte	0x04, 0x12
        /*0086*/ 	.short	(.L_51 - .L_50)
	.align		4
.L_50:
        /*0088*/ 	.word	index@(_Z25multi_tensor_apply_kernelI18TensorListMetadataILi2EE18L2NormScaleFunctorIN3c104HalfEfEJPfS6_fbiEEvlPViT_T0_DpT1_)
        /*008c*/ 	.word	0x00000000


	//----- nvinfo : EIATTR_MIN_STACK_SIZE
	.align		4
.L_51:
        /*0090*/ 	.byte	0x04, 0x12
        /*0092*/ 	.short	(.L_53 - .L_52)
	.align		4
.L_52:
        /*0094*/ 	.word	index@(_Z25multi_tensor_apply_kernelI18TensorListMetadataILi2EE18L2NormScaleFunctorIfN3c104HalfEEJPfS6_fbiEEvlPViT_T0_DpT1_)
        /*0098*/ 	.word	0x00000000


	//----- nvinfo : EIATTR_MIN_STACK_SIZE
	.align		4
.L_53:
        /*009c*/ 	.byte	0x04, 0x12
        /*009e*/ 	.short	(.L_55 - .L_54)
	.align		4
.L_54:
        /*00a0*/ 	.word	index@(_Z25multi_tensor_apply_kernelI18TensorListMetadataILi2EE18L2NormScaleFunctorIffEJPfS4_fbiEEvlPViT_T0_DpT1_)
        /*00a4*/ 	.word	0x00000000


	//----- nvinfo : EIATTR_MIN_STACK_SIZE
	.align		4
.L_55:
        /*00a8*/ 	.byte	0x04, 0x12
        /*00aa*/ 	.short	(.L_57 - .L_56)
	.align		4
.L_56:
        /*00ac*/ 	.word	index@(_Z10cleanup_v3PfS_S_S_bi)
        /*00b0*/ 	.word	0x00000000
.L_57:


//--------------------- .nv.compat                --------------------------
	.section	.nv.compat,"",@"SHT_CUDA_COMPAT_INFO"
	.align	4
        /*0000*/ 	.byte	0x02, 0x09, 0x01, 0x00, 0x02, 0x02, 0x01, 0x00, 0x02, 0x05, 0x05, 0x00, 0x03, 0x07, 0x01, 0x01
        /*0010*/ 	.byte	0x02, 0x03, 0x00, 0x00, 0x02, 0x06, 0x01, 0x00, 0x04, 0x0b, 0x08, 0x00, 0x01, 0x00, 0x00, 0x00
        /*0020*/ 	.byte	0x00, 0x00, 0x00, 0x00


//--------------------- .nv.info._Z25multi_tensor_apply_kernelI18TensorListMetadataILi2EE18L2NormScaleFunctorIN3c104HalfES4_EJPfS6_fbiEEvlPViT_T0_DpT1_ --------------------------
	.section	.nv.info._Z25multi_tensor_apply_kernelI18TensorListMetadataILi2EE18L2NormScaleFunctorIN3c104HalfES4_EJPfS6_fbiEEvlPViT_T0_DpT1_,"",@"SHT_CUDA_INFO"
	.sectionflags	@""
	.align	4


	//----- nvinfo : EIATTR_CUDA_API_VERSION
	.align		4
        /*0000*/ 	.byte	0x04, 0x37
        /*0002*/ 	.short	(.L_59 - .L_58)
.L_58:
        /*0004*/ 	.word	0x00000082


	//----- nvinfo : EIATTR_KPARAM_INFO
	.align		4
.L_59:
        /*0008*/ 	.byte	0x04, 0x17
        /*000a*/ 	.short	(.L_61 - .L_60)
.L_60:
        /*000c*/ 	.word	0x00000000
        /*0010*/ 	.short	0x0008
        /*0012*/ 	.short	0x0c78
        /*0014*/ 	.byte	0x00, 0xf0, 0x11, 0x00


	//----- nvinfo : EIATTR_KPARAM_INFO
	.align		4
.L_61:
        /*0018*/ 	.byte	0x04, 0x17
        /*001a*/ 	.short	(.L_63 - .L_62)
.L_62:
        /*001c*/ 	.word	0x00000000
        /*0020*/ 	.short	0x0007
        /*0022*/ 	.short	0x0c74
        /*0024*/ 	.byte	0x00, 0xf0, 0x05, 0x00


	//----- nvinfo : EIATTR_KPARAM_INFO
	.align		4
.L_63:
        /*0028*/ 	.byte	0x04, 0x17
        /*002a*/ 	.short	(.L_65 - .L_64)
.L_64:
        /*002c*/ 	.word	0x00000000
        /*0030*/ 	.short	0x0006
        /*0032*/ 	.short	0x0c70
        /*0034*/ 	.byte	0x00, 0xf0, 0x11, 0x00


	//----- nvinfo : EIATTR_KPARAM_INFO
	.align		4
.L_65:
        /*0038*/ 	.byte	0x04, 0x17
        /*003a*/ 	.short	(.L_67 - .L_66)
.L_66:
        /*003c*/ 	.word	0x00000000
        /*0040*/ 	.short	0x0005
        /*0042*/ 	.short	0x0c68
        /*0044*/ 	.byte	0x00, 0xf5, 0x21, 0x00


	//----- nvinfo : EIATTR_KPARAM_INFO
	.align		4
.L_67:
        /*0048*/ 	.byte	0x04, 0x17
        /*004a*/ 	.short	(.L_69 - .L_68)
.L_68:
        /*004c*/ 	.word	0x00000000
        /*0050*/ 	.short	0x0004
        /*0052*/ 	.short	0x0c60
        /*0054*/ 	.byte	0x00, 0xf5, 0x21, 0x00


	//----- nvinfo : EIATTR_KPARAM_INFO
	.align		4
.L_69:
        /*0058*/ 	.byte	0x04, 0x17
        /*005a*/ 	.short	(.L_71 - .L_70)
.L_70:
        /*005c*/ 	.word	0x00000000
        /*0060*/ 	.short	0x0003
        /*0062*/ 	.short	0x0c58
        /*0064*/ 	.byte	0x00, 0xf0, 0x05, 0x00


	//----- nvinfo : EIATTR_KPARAM_INFO
	.align		4
.L_71:
        /*0068*/ 	.byte	0x04, 0x17
        /*006a*/ 	.short	(.L_73 - .L_72)
.L_72:
        /*006c*/ 	.word	0x00000000
        /*0070*/ 	.short	0x0002
        /*0072*/ 	.short	0x0010
        /*0074*/ 	.byte	0x00, 0xf0, 0x21, 0x31


	//----- nvinfo : EIATTR_KPARAM_INFO
	.align		4
.L_73:
        /*0078*/ 	.byte	0x04, 0x17
        /*007a*/ 	.short	(.L_75 - .L_74)
.L_74:
        /*007c*/ 	.word	0x00000000
        /*0080*/ 	.short	0x0001
        /*0082*/ 	.short	0x0008
        /*0084*/ 	.byte	0x00, 0xf5, 0x21, 0x00


	//----- nvinfo : EIATTR_KPARAM_INFO
	.align		4
.L_75:
        /*0088*/ 	.byte	0x04, 0x17
        /*008a*/ 	.short	(.L_77 - .L_76)
.L_76:
        /*008c*/ 	.word	0x00000000
        /*0090*/ 	.short	0x0000
        /*0092*/ 	.short	0x0000
        /*0094*/ 	.byte	0x00, 0xf0, 0x21, 0x00


	//----- nvinfo : EIATTR_SPARSE_MMA_MASK
	.align		4
.L_77:
        /*0098*/ 	.byte	0x03, 0x50
        /*009a*/ 	.short	0x0000


	//----- nvinfo : EIATTR_MAXREG_COUNT
	.align		4
        /*009c*/ 	.byte	0x03, 0x1b
        /*009e*/ 	.short	0x00ff


	//----- nvinfo : EIATTR_NUM_BARRIERS
	.align		4
        /*00a0*/ 	.byte	0x02, 0x4c
        /*00a2*/ 	.byte	0x01
	.zero		1


	//----- nvinfo : EIATTR_MERCURY_ISA_VERSION
	.align		4
        /*00a4*/ 	.byte	0x03, 0x5f
        /*00a6*/ 	.short	0x0101


	//----- nvinfo : EIATTR_COOP_GROUP_MASK_REGIDS
	.align		4
        /*00a8*/ 	.byte	0x04, 0x29
        /*00aa*/ 	.short	(.L_79 - .L_78)


	//   ....[0]....
.L_78:
        /*00ac*/ 	.word	0xffffffff


	//   ....[1]....
        /*00b0*/ 	.word	0xffffffff


	//   ....[2]....
        /*00b4*/ 	.word	0xffffffff


	//   ....[3]....
        /*00b8*/ 	.word	0xffffffff


	//   ....[4]....
        /*00bc*/ 	.word	0xffffffff


	//   ....[5]....
        /*00c0*/ 	.word	0x0500000b


	//   ....[6]....
        /*00c4*/ 	.word	0x0500000b


	//   ....[7]....
        /*00c8*/ 	.word	0x0500000b


	//   ....[8]....
        /*00cc*/ 	.word	0x0500000b


	//   ....[9]....
        /*00d0*/ 	.word	0x0500000b


	//----- nvinfo : EIATTR_COOP_GROUP_INSTR_OFFSETS
	.align		4
.L_79:
        /*00d4*/ 	.byte	0x04, 0x28
        /*00d6*/ 	.short	(.L_81 - .L_80)


	//   ....[0]....
.L_80:
        /*00d8*/ 	.word	0x000012a0


	//   ....[1]....
        /*00dc*/ 	.word	0x000012c0


	//   ....[2]....
        /*00e0*/ 	.word	0x000012e0


	//   ....[3]....
        /*00e4*/ 	.word	0x00001300


	//   ....[4]....
        /*00e8*/ 	.word	0x00001320


	//   ....[5]....
        /*00ec*/ 	.word	0x00001510


	//   ....[6]....
        /*00f0*/ 	.word	0x00001580


	//   ....[7]....
        /*00f4*/ 	.word	0x000015f0


	//   ....[8]....
        /*00f8*/ 	.word	0x00001660


	//   ....[9]....
        /*00fc*/ 	.word	0x000016d0


	//----- nvinfo : EIATTR_VRC_CTA_INIT_COUNT
	.align		4
.L_81:
        /*0100*/ 	.byte	0x02, 0x4a
	.zero		1
	.zero		1


	//----- nvinfo : EIATTR_EXIT_INSTR_OFFSETS
	.align		4
        /*0104*/ 	.byte	0x04, 0x1c
        /*0106*/ 	.short	(.L_83 - .L_82)


	//   ....[0]....
.L_82:
        /*0108*/ 	.word	0x00001370


	//   ....[1]....
        /*010c*/ 	.word	0x00001440


	//   ....[2]....
        /*0110*/ 	.word	0x000014c0


	//----- nvinfo : EIATTR_CRS_STACK_SIZE
	.align		4
.L_83:
        /*0114*/ 	.byte	0x04, 0x1e
        /*0116*/ 	.short	(.L_85 - .L_84)
.L_84:
        /*0118*/ 	.word	0x00000000


	//----- nvinfo : EIATTR_CBANK_PARAM_SIZE
	.align		4
.L_85:
        /*011c*/ 	.byte	0x03, 0x19
        /*011e*/ 	.short	0x0c7c


	//----- nvinfo : EIATTR_PARAM_CBANK
	.align		4
        /*0120*/ 	.byte	0x04, 0x0a
        /*0122*/ 	.short	(.L_87 - .L_86)
	.align		4
.L_86:
        /*0124*/ 	.word	index@(.nv.constant0._Z25multi_tensor_apply_kernelI18TensorListMetadataILi2EE18L2NormScaleFunctorIN3c104HalfES4_EJPfS6_fbiEEvlPViT_T0_DpT1_)
        /*0128*/ 	.short	0x0380
        /*012a*/ 	.short	0x0c7c


	//----- nvinfo : EIATTR_SW_WAR
	.align		4
.L_87:
        /*012c*/ 	.byte	0x04, 0x36
        /*012e*/ 	.short	(.L_89 - .L_88)
.L_88:
        /*0130*/ 	.word	0x00000008
.L_89:


//--------------------- .nv.info._Z25multi_tensor_apply_kernelI18TensorListMetadataILi2EE18L2NormScaleFunctorIN3c104HalfEfEJPfS6_fbiEEvlPViT_T0_DpT1_ --------------------------
	.section	.nv.info._Z25multi_tensor_apply_kernelI18TensorListMetadataILi2EE18L2NormScaleFunctorIN3c104HalfEfEJPfS6_fbiEEvlPViT_T0_DpT1_,"",@"SHT_CUDA_INFO"
	.sectionflags	@""
	.align	4


	//----- nvinfo : EIATTR_CUDA_API_VERSION
	.align		4
        /*0000*/ 	.byte	0x04, 0x37
        /*0002*/ 	.short	(.L_91 - .L_90)
.L_90:
        /*0004*/ 	.word	0x00000082


	//----- nvinfo : EIATTR_KPARAM_INFO
	.align		4
.L_91:
        /*0008*/ 	.byte	0x04, 0x17
        /*000a*/ 	.short	(.L_93 - .L_92)
.L_92:
        /*000c*/ 	.word	0x00000000
        /*0010*/ 	.short	0x0008
        /*0012*/ 	.short	0x0c78
        /*0014*/ 	.byte	0x00, 0xf0, 0x11, 0x00


	//----- nvinfo : EIATTR_KPARAM_INFO
	.align		4
.L_93:
        /*0018*/ 	.byte	0x04, 0x17
        /*001a*/ 	.short	(.L_95 - .L_94)
.L_94:
        /*001c*/ 	.word	0x00000000
        /*0020*/ 	.short	0x0007
        /*0022*/ 	.short	0x0c74
        /*0024*/ 	.byte	0x00, 0xf0, 0x05, 0x00


	//----- nvinfo : EIATTR_KPARAM_INFO
	.align		4
.L_95:
        /*0028*/ 	.byte	0x04, 0x17
        /*002a*/ 	.short	(.L_97 - .L_96)
.L_96:
        /*002c*/ 	.word	0x00000000
        /*0030*/ 	.short	0x0006
        /*0032*/ 	.short	0x0c70
        /*0034*/ 	.byte	0x00, 0xf0, 0x11, 0x00


	//----- nvinfo : EIATTR_KPARAM_INFO
	.align		4
.L_97:
        /*0038*/ 	.byte	0x04, 0x17
        /*003a*/ 	.short	(.L_99 - .L_98)
.L_98:
        /*003c*/ 	.word	0x00000000
        /*0040*/ 	.short	0x0005
        /*0042*/ 	.short	0x0c68
        /*0044*/ 	.byte	0x00, 0xf5, 0x21, 0x00


	//----- nvinfo : EIATTR_KPARAM_INFO
	.align		4
.L_99:
        /*0048*/ 	.byte	0x04, 0x17
        /*004a*/ 	.short	(.L_101 - .L_100)
.L_100:
        /*004c*/ 	.word	0x00000000
        /*0050*/ 	.short	0x0004
        /*0052*/ 	.short	0x0c60
        /*0054*/ 	.byte	0x00, 0xf5, 0x21, 0x00


	//----- nvinfo : EIATTR_KPARAM_INFO
	.align		4
.L_101:
        /*0058*/ 	.byte	0x04, 0x17
        /*005a*/ 	.short	(.L_103 - .L_102)
.L_102:
        /*005c*/ 	.word	0x00000000
        /*0060*/ 	.short	0x0003
        /*0062*/ 	.short	0x0c58
        /*0064*/ 	.byte	0x00, 0xf0, 0x05, 0x00


	//----- nvinfo : EIATTR_KPARAM_INFO
	.align		4
.L_103:
        /*0068*/ 	.byte	0x04, 0x17
        /*006a*/ 	.short	(.L_105 - .L_104)
.L_104:
        /*006c*/ 	.word	0x00000000
        /*0070*/ 	.short	0x0002
        /*0072*/ 	.short	0x0010
        /*0074*/ 	.byte	0x00, 0xf0, 0x21, 0x31


	//----- nvinfo : EIATTR_KPARAM_INFO
	.align		4
.L_105:
        /*0078*/ 	.byte	0x04, 0x17
        /*007a*/ 	.short	(.L_107 - .L_106)
.L_106:
        /*007c*/ 	.word	0x00000000
        /*0080*/ 	.short	0x0001
        /*0082*/ 	.short	0x0008
        /*0084*/ 	.byte	0x00, 0xf5, 0x21, 0x00


	//----- nvinfo : EIATTR_KPARAM_INFO
	.align		4
.L_107:
        /*0088*/ 	.byte	0x04, 0x17
        /*008a*/ 	.short	(.L_109 - .L_108)
.L_108:
        /*008c*/ 	.word	0x00000000
        /*0090*/ 	.short	0x0000
        /*0092*/ 	.short	0x0000
        /*0094*/ 	.byte	0x00, 0xf0, 0x21, 0x00


	//----- nvinfo : EIATTR_SPARSE_MMA_MASK
	.align		4
.L_109:
        /*0098*/ 	.byte	0x03, 0x50
        /*009a*/ 	.short	0x0000


	//----- nvinfo : EIATTR_MAXREG_COUNT
	.align		4
        /*009c*/ 	.byte	0x03, 0x1b
        /*009e*/ 	.short	0x00ff


	//----- nvinfo : EIATTR_NUM_BARRIERS
	.align		4
        /*00a0*/ 	.byte	0x02, 0x4c
        /*00a2*/ 	.byte	0x01
	.zero		1


	//----- nvinfo : EIATTR_MERCURY_ISA_VERSION
	.align		4
        /*00a4*/ 	.byte	0x03, 0x5f
        /*00a6*/ 	.short	0x0101


	//----- nvinfo : EIATTR_COOP_GROUP_MASK_REGIDS
	.align		4
        /*00a8*/ 	.byte	0x04, 0x29
        /*00aa*/ 	.short	(.L_111 - .L_110)


	//   ....[0]....
.L_110:
        /*00ac*/ 	.word	0xffffffff


	//   ....[1]....
        /*00b0*/ 	.word	0xffffffff


	//   ....[2]....
        /*00b4*/ 	.word	0xffffffff


	//   ....[3]....
        /*00b8*/ 	.word	0xffffffff


	//   ....[4]....
        /*00bc*/ 	.word	0xffffffff


	//   ....[5]....
        /*00c0*/ 	.word	0x05000008


	//   ....[6]....
        /*00c4*/ 	.word	0x05000008


	//   ....[7]....
        /*00c8*/ 	.word	0x05000008


	//   ....[8]....
        /*00cc*/ 	.word	0x05000008


	//   ....[9]....
        /*00d0*/ 	.word	0x05000008


	//----- nvinfo : EIATTR_COOP_GROUP_INSTR_OFFSETS
	.align		4
.L_111:
        /*00d4*/ 	.byte	0x04, 0x28
        /*00d6*/ 	.short	(.L_113 - .L_112)


	//   ....[0]....
.L_112:
        /*00d8*/ 	.word	0x000011f0


	//   ....[1]....
        /*00dc*/ 	.word	0x00001210


	//   ....[2]....
        /*00e0*/ 	.word	0x00001230


	//   ....[3]....
        /*00e4*/ 	.word	0x00001250


	//   ....[4]....
        /*00e8*/ 	.word	0x00001270


	//   ....[5]....
        /*00ec*/ 	.word	0x00001470


	//   ....[6]....
        /*00f0*/ 	.word	0x000014e0


	//   ....[7]....
        /*00f4*/ 	.word	0x00001550


	//   ....[8]....
        /*00f8*/ 	.word	0x000015c0


	//   ....[9]....
        /*00fc*/ 	.word	0x00001630


	//----- nvinfo : EIATTR_VRC_CTA_INIT_COUNT
	.align		4
.L_113:
        /*0100*/ 	.byte	0x02, 0x4a
	.zero		1
	.zero		1


	//----- nvinfo : EIATTR_EXIT_INSTR_OFFSETS
	.align		4
        /*0104*/ 	.byte	0x04, 0x1c
        /*0106*/ 	.short	(.L_115 - .L_114)


	//   ....[0]....
.L_114:
        /*0108*/ 	.word	0x000012c0


	//   ....[1]....
        /*010c*/ 	.word	0x00001390


	//   ....[2]....
        /*0110*/ 	.word	0x00001410


	//----- nvinfo : EIATTR_CRS_STACK_SIZE
	.align		4
.L_115:
        /*0114*/ 	.byte	0x04, 0x1e
        /*0116*/ 	.short	(.L_117 - .L_116)
.L_116:
        /*0118*/ 	.word	0x00000000


	//----- nvinfo : EIATTR_CBANK_PARAM_SIZE
	.align		4
.L_117:
        /*011c*/ 	.byte	0x03, 0x19
        /*011e*/ 	.short	0x0c7c


	//----- nvinfo : EIATTR_PARAM_CBANK
	.align		4
        /*0120*/ 	.byte	0x04, 0x0a
        /*0122*/ 	.short	(.L_119 - .L_118)
	.align		4
.L_118:
        /*0124*/ 	.word	index@(.nv.constant0._Z25multi_tensor_apply_kernelI18TensorListMetadataILi2EE18L2NormScaleFunctorIN3c104HalfEfEJPfS6_fbiEEvlPViT_T0_DpT1_)
        /*0128*/ 	.short	0x0380
        /*012a*/ 	.short	0x0c7c


	//----- nvinfo : EIATTR_SW_WAR
	.align		4
.L_119:
        /*012c*/ 	.byte	0x04, 0x36
        /*012e*/ 	.short	(.L_121 - .L_120)
.L_120:
        /*0130*/ 	.word	0x00000008
.L_121:


//--------------------- .nv.info._Z25multi_tensor_apply_kernelI18TensorListMetadataILi2EE18L2NormScaleFunctorIfN3c104HalfEEJPfS6_fbiEEvlPViT_T0_DpT1_ --------------------------
	.section	.nv.info._Z25multi_tensor_apply_kernelI18TensorListMetadataILi2EE18L2NormScaleFunctorIfN3c104HalfEEJPfS6_fbiEEvlPViT_T0_DpT1_,"",@"SHT_CUDA_INFO"
	.sectionflags	@""
	.align	4


	//----- nvinfo : EIATTR_CUDA_API_VERSION
	.align		4
        /*0000*/ 	.byte	0x04, 0x37
        /*0002*/ 	.short	(.L_123 - .L_122)
.L_122:
        /*0004*/ 	.word	0x00000082


	//----- nvinfo : EIATTR_KPARAM_INFO
	.align		4
.L_123:
        /*0008*/ 	.byte	0x04, 0x17
        /*000a*/ 	.short	(.L_125 - .L_124)
.L_124:
        /*000c*/ 	.word	0x00000000
        /*0010*/ 	.short	0x0008
        /*0012*/ 	.short	0x0c78
        /*0014*/ 	.byte	0x00, 0xf0, 0x11, 0x00


	//----- nvinfo : EIATTR_KPARAM_INFO
	.align		4
.L_125:
        /*0018*/ 	.byte	0x04, 0x17
        /*001a*/ 	.short	(.L_127 - .L_126)
.L_126:
        /*001c*/ 	.word	0x00000000
        /*0020*/ 	.short	0x0007
        /*0022*/ 	.short	0x0c74
        /*0024*/ 	.byte	0x00, 0xf0, 0x05, 0x00


	//----- nvinfo : EIATTR_KPARAM_INFO
	.align		4
.L_127:
        /*0028*/ 	.byte	0x04, 0x17
        /*002a*/ 	.short	(.L_129 - .L_128)
.L_128:
        /*002c*/ 	.word	0x00000000
        /*0030*/ 	.short	0x0006
        /*0032*/ 	.short	0x0c70
        /*0034*/ 	.byte	0x00, 0xf0, 0x11, 0x00


	//----- nvinfo : EIATTR_KPARAM_INFO
	.align		4
.L_129:
        /*0038*/ 	.byte	0x04, 0x17
        /*003a*/ 	.short	(.L_131 - .L_130)
.L_130:
        /*003c*/ 	.word	0x00000000
        /*0040*/ 	.short	0x0005
        /*0042*/ 	.short	0x0c68
        /*0044*/ 	.byte	0x00, 0xf5, 0x21, 0x00


	//----- nvinfo : EIATTR_KPARAM_INFO
	.align		4
.L_131:
        /*0048*/ 	.byte	0x04, 0x17
        /*004a*/ 	.short	(.L_133 - .L_132)
.L_132:
        /*004c*/ 	.word	0x00000000
        /*0050*/ 	.short	0x0004
        /*0052*/ 	.short	0x0c60
        /*0054*/ 	.byte	0x00, 0xf5, 0x21, 0x00


	//----- nvinfo : EIATTR_KPARAM_INFO
	.align		4
.L_133:
        /*0058*/ 	.byte	0x04, 0x17
        /*005a*/ 	.short	(.L_135 - .L_134)
.L_134:
        /*005c*/ 	.word	0x00000000
        /*0060*/ 	.short	0x0003
        /*0062*/ 	.short	0x0c58
        /*0064*/ 	.byte	0x00, 0xf0, 0x05, 0x00


	//----- nvinfo : EIATTR_KPARAM_INFO
	.align		4
.L_135:
        /*0068*/ 	.byte	0x04, 0x17
        /*006a*/ 	.short	(.L_137 - .L_136)
.L_136:
        /*006c*/ 	.word	0x00000000
        /*0070*/ 	.short	0x0002
        /*0072*/ 	.short	0x0010
        /*0074*/ 	.byte	0x00, 0xf0, 0x21, 0x31


	//----- nvinfo : EIATTR_KPARAM_INFO
	.align		4
.L_137:
        /*0078*/ 	.byte	0x04, 0x17
        /*007a*/ 	.short	(.L_139 - .L_138)
.L_138:
        /*007c*/ 	.word	0x00000000
        /*0080*/ 	.short	0x0001
        /*0082*/ 	.short	0x0008
        /*0084*/ 	.byte	0x00, 0xf5, 0x21, 0x00


	//----- nvinfo : EIATTR_KPARAM_INFO
	.align		4
.L_139:
        /*0088*/ 	.byte	0x04, 0x17
        /*008a*/ 	.short	(.L_141 - .L_140)
.L_140:
        /*008c*/ 	.word	0x00000000
        /*0090*/ 	.short	0x0000
        /*0092*/ 	.short	0x0000
        /*0094*/ 	.byte	0x00, 0xf0, 0x21, 0x00


	//----- nvinfo : EIATTR_SPARSE_MMA_MASK
	.align		4
.L_141:
        /*0098*/ 	.byte	0x03, 0x50
        /*009a*/ 	.short	0x0000


	//----- nvinfo : EIATTR_MAXREG_COUNT
	.align		4
        /*009c*/ 	.byte	0x03, 0x1b
        /*009e*/ 	.short	0x00ff


	//----- nvinfo : EIATTR_NUM_BARRIERS
	.align		4
        /*00a0*/ 	.byte	0x02, 0x4c
        /*00a2*/ 	.byte	0x01
	.zero		1


	//----- nvinfo : EIATTR_MERCURY_ISA_VERSION
	.align		4
        /*00a4*/ 	.byte	0x03, 0x5f
        /*00a6*/ 	.short	0x0101


	//----- nvinfo : EIATTR_COOP_GROUP_MASK_REGIDS
	.align		4
        /*00a8*/ 	.byte	0x04, 0x29
        /*00aa*/ 	.short	(.L_143 - .L_142)


	//   ....[0]....
.L_142:
        /*00ac*/ 	.word	0xffffffff


	//   ....[1]....
        /*00b0*/ 	.word	0xffffffff


	//   ....[2]....
        /*00b4*/ 	.word	0xffffffff


	//   ....[3]....
        /*00b8*/ 	.word	0xffffffff


	//   ....[4]....
        /*00bc*/ 	.word	0xffffffff


	//   ....[5]....
        /*00c0*/ 	.word	0x0500000b


	//   ....[6]....
        /*00c4*/ 	.word	0x0500000b


	//   ....[7]....
        /*00c8*/ 	.word	0x0500000b


	//   ....[8]....
        /*00cc*/ 	.word	0x0500000b


	//   ....[9]....
        /*00d0*/ 	.word	0x0500000b


	//----- nvinfo : EIATTR_COOP_GROUP_INSTR_OFFSETS
	.align		4
.L_143:
        /*00d4*/ 	.byte	0x04, 0x28
        /*00d6*/ 	.short	(.L_145 - .L_144)


	//   ....[0]....
.L_144:
        /*00d8*/ 	.word	0x00001180


	//   ....[1]....
        /*00dc*/ 	.word	0x000011a0


	//   ....[2]....
        /*00e0*/ 	.word	0x000011c0


	//   ....[3]....
        /*00e4*/ 	.word	0x000011e0


	//   ....[4]....
        /*00e8*/ 	.word	0x00001200


	//   ....[5]....
        /*00ec*/ 	.word	0x000013f0


	//   ....[6]....
        /*00f0*/ 	.word	0x00001460


	//   ....[7]....
        /*00f4*/ 	.word	0x000014d0


	//   ....[8]....
        /*00f8*/ 	.word	0x00001540


	//   ....[9]....
        /*00fc*/ 	.word	0x000015b0


	//----- nvinfo : EIATTR_VRC_CTA_INIT_COUNT
	.align		4
.L_145:
        /*0100*/ 	.byte	0x02, 0x4a
	.zero		1
	.zero		1


	//----- nvinfo : EIATTR_EXIT_INSTR_OFFSETS
	.align		4
        /*0104*/ 	.byte	0x04, 0x1c
        /*0106*/ 	.short	(.L_147 - .L_146)


	//   ....[0]....
.L_146:
        /*0108*/ 	.word	0x00001250


	//   ....[1]....
        /*010c*/ 	.word	0x00001320


	//   ....[2]....
        /*0110*/ 	.word	0x000013a0


	//----- nvinfo : EIATTR_CRS_STACK_SIZE
	.align		4
.L_147:
        /*0114*/ 	.byte	0x04, 0x1e
        /*0116*/ 	.short	(.L_149 - .L_148)
.L_148:
        /*0118*/ 	.word	0x00000000


	//----- nvinfo : EIATTR_CBANK_PARAM_SIZE
	.align		4
.L_149:
        /*011c*/ 	.byte	0x03, 0x19
        /*011e*/ 	.short	0x0c7c


	//----- nvinfo : EIATTR_PARAM_CBANK
	.align		4
        /*0120*/ 	.byte	0x04, 0x0a
        /*0122*/ 	.short	(.L_151 - .L_150)
	.align		4
.L_150:
        /*0124*/ 	.word	index@(.nv.constant0._Z25multi_tensor_apply_kernelI18TensorListMetadataILi2EE18L2NormScaleFunctorIfN3c104HalfEEJPfS6_fbiEEvlPViT_T0_DpT1_)
        /*0128*/ 	.short	0x0380
        /*012a*/ 	.short	0x0c7c


	//----- nvinfo : EIATTR_SW_WAR
	.align		4
.L_151:
        /*012c*/ 	.byte	0x04, 0x36
        /*012e*/ 	.short	(.L_153 - .L_152)
.L_152:
        /*0130*/ 	.word	0x00000008
.L_153:


//--------------------- .nv.info._Z25multi_tensor_apply_kernelI18TensorListMetadataILi2EE18L2NormScaleFunctorIffEJPfS4_fbiEEvlPViT_T0_DpT1_ --------------------------
	.section	.nv.info._Z25multi_tensor_apply_kernelI18TensorListMetadataILi2EE18L2NormScaleFunctorIffEJPfS4_fbiEEvlPViT_T0_DpT1_,"",@"SHT_CUDA_INFO"
	.sectionflags	@""
	.align	4


	//----- nvinfo : EIATTR_CUDA_API_VERSION
	.align		4
        /*0000*/ 	.byte	0x04, 0x37
        /*0002*/ 	.short	(.L_155 - .L_154)
.L_154:
        /*0004*/ 	.word	0x00000082


	//----- nvinfo : EIATTR_KPARAM_INFO
	.align		4
.L_155:
        /*0008*/ 	.byte	0x04, 0x17
        /*000a*/ 	.short	(.L_157 - .L_156)
.L_156:
        /*000c*/ 	.word	0x00000000
        /*0010*/ 	.short	0x0008
        /*0012*/ 	.short	0x0c78
        /*0014*/ 	.byte	0x00, 0xf0, 0x11, 0x00


	//----- nvinfo : EIATTR_KPARAM_INFO
	.align		4
.L_157:
        /*0018*/ 	.byte	0x04, 0x17
        /*001a*/ 	.short	(.L_159 - .L_158)
.L_158:
        /*001c*/ 	.word	0x00000000
        /*0020*/ 	.short	0x0007
        /*0022*/ 	.short	0x0c74
        /*0024*/ 	.byte	0x00, 0xf0, 0x05, 0x00


	//----- nvinfo : EIATTR_KPARAM_INFO
	.align		4
.L_159:
        /*0028*/ 	.byte	0x04, 0x17
        /*002a*/ 	.short	(.L_161 - .L_160)
.L_160:
        /*002c*/ 	.word	0x00000000
        /*0030*/ 	.short	0x0006
        /*0032*/ 	.short	0x0c70
        /*0034*/ 	.byte	0x00, 0xf0, 0x11, 0x00


	//----- nvinfo : EIATTR_KPARAM_INFO
	.align		4
.L_161:
        /*0038*/ 	.byte	0x04, 0x17
        /*003a*/ 	.short	(.L_163 - .L_162)
.L_162:
        /*003c*/ 	.word	0x00000000
        /*0040*/ 	.short	0x0005
        /*0042*/ 	.short	0x0c68
        /*0044*/ 	.byte	0x00, 0xf5, 0x21, 0x00


	//----- nvinfo : EIATTR_KPARAM_INFO
	.align		4
.L_163:
        /*0048*/ 	.byte	0x04, 0x17
        /*004a*/ 	.short	(.L_165 - .L_164)
.L_164:
        /*004c*/ 	.word	0x00000000
        /*0050*/ 	.short	0x0004
        /*0052*/ 	.short	0x0c60
        /*0054*/ 	.byte	0x00, 0xf5, 0x21, 0x00


	//----- nvinfo : EIATTR_KPARAM_INFO
	.align		4
.L_165:
        /*0058*/ 	.byte	0x04, 0x17
        /*005a*/ 	.short	(.L_167 - .L_166)
.L_166:
        /*005c*/ 	.word	0x00000000
        /*0060*/ 	.short	0x0003
        /*0062*/ 	.short	0x0c58
        /*0064*/ 	.byte	0x00, 0xf0, 0x05, 0x00


	//----- nvinfo : EIATTR_KPARAM_INFO
	.align		4
.L_167:
        /*0068*/ 	.byte	0x04, 0x17
        /*006a*/ 	.short	(.L_169 - .L_168)
.L_168:
        /*006c*/ 	.word	0x00000000
        /*0070*/ 	.short	0x0002
        /*0072*/ 	.short	0x0010
        /*0074*/ 	.byte	0x00, 0xf0, 0x21, 0x31


	//----- nvinfo : EIATTR_KPARAM_INFO
	.align		4
.L_169:
        /*0078*/ 	.byte	0x04, 0x17
        /*007a*/ 	.short	(.L_171 - .L_170)
.L_170:
        /*007c*/ 	.word	0x00000000
        /*0080*/ 	.short	0x0001
        /*0082*/ 	.short	0x0008
        /*0084*/ 	.byte	0x00, 0xf5, 0x21, 0x00


	//----- nvinfo : EIATTR_KPARAM_INFO
	.align		4
.L_171:
        /*0088*/ 	.byte	0x04, 0x17
        /*008a*/ 	.short	(.L_173 - .L_172)
.L_172:
        /*008c*/ 	.word	0x00000000
        /*0090*/ 	.short	0x0000
        /*0092*/ 	.short	0x0000
        /*0094*/ 	.byte	0x00, 0xf0, 0x21, 0x00


	//----- nvinfo : EIATTR_SPARSE_MMA_MASK
	.align		4
.L_173:
        /*0098*/ 	.byte	0x03, 0x50
        /*009a*/ 	.short	0x0000


	//----- nvinfo : EIATTR_MAXREG_COUNT
	.align		4
        /*009c*/ 	.byte	0x03, 0x1b
        /*009e*/ 	.short	0x00ff


	//----- nvinfo : EIATTR_NUM_BARRIERS
	.align		4
        /*00a0*/ 	.byte	0x02, 0x4c
        /*00a2*/ 	.byte	0x01
	.zero		1


	//----- nvinfo : EIATTR_MERCURY_ISA_VERSION
	.align		4
        /*00a4*/ 	.byte	0x03, 0x5f
        /*00a6*/ 	.short	0x0101


	//----- nvinfo : EIATTR_COOP_GROUP_MASK_REGIDS
	.align		4
        /*00a8*/ 	.byte	0x04, 0x29
        /*00aa*/ 	.short	(.L_175 - .L_174)


	//   ....[0]....
.L_174:
        /*00ac*/ 	.word	0xffffffff


	//   ....[1]....
        /*00b0*/ 	.word	0xffffffff


	//   ....[2]....
        /*00b4*/ 	.word	0xffffffff


	//   ....[3]....
        /*00b8*/ 	.word	0xffffffff


	//   ....[4]....
        /*00bc*/ 	.word	0xffffffff


	//   ....[5]....
        /*00c0*/ 	.word	0x0500000b


	//   ....[6]....
        /*00c4*/ 	.word	0x0500000b


	//   ....[7]....
        /*00c8*/ 	.word	0x0500000b


	//   ....[8]....
        /*00cc*/ 	.word	0x0500000b


	//   ....[9]....
        /*00d0*/ 	.word	0x0500000b


	//----- nvinfo : EIATTR_COOP_GROUP_INSTR_OFFSETS
	.align		4
.L_175:
        /*00d4*/ 	.byte	0x04, 0x28
        /*00d6*/ 	.short	(.L_177 - .L_176)


	//   ....[0]....
.L_176:
        /*00d8*/ 	.word	0x000010d0


	//   ....[1]....
        /*00dc*/ 	.word	0x000010f0


	//   ....[2]....
        /*00e0*/ 	.word	0x00001110


	//   ....[3]....
        /*00e4*/ 	.word	0x00001130


	//   ....[4]....
        /*00e8*/ 	.word	0x00001150


	//   ....[5]....
        /*00ec*/ 	.word	0x00001340


	//   ....[6]....
        /*00f0*/ 	.word	0x000013b0


	//   ....[7]....
        /*00f4*/ 	.word	0x00001420


	//   ....[8]....
        /*00f8*/ 	.word	0x00001490


	//   ....[9]....
        /*00fc*/ 	.word	0x00001500


	//----- nvinfo : EIATTR_VRC_CTA_INIT_COUNT
	.align		4
.L_177:
        /*0100*/ 	.byte	0x02, 0x4a
	.zero		1
	.zero		1


	//----- nvinfo : EIATTR_EXIT_INSTR_OFFSETS
	.align		4
        /*0104*/ 	.byte	0x04, 0x1c
        /*0106*/ 	.short	(.L_179 - .L_178)


	//   ....[0]....
.L_178:
        /*0108*/ 	.word	0x000011a0


	//   ....[1]....
        /*010c*/ 	.word	0x00001270


	//   ....[2]....
        /*0110*/ 	.word	0x000012f0


	//----- nvinfo : EIATTR_CRS_STACK_SIZE
	.align		4
.L_179:
        /*0114*/ 	.byte	0x04, 0x1e
        /*0116*/ 	.short	(.L_181 - .L_180)
.L_180:
        /*0118*/ 	.word	0x00000000


	//----- nvinfo : EIATTR_CBANK_PARAM_SIZE
	.align		4
.L_181:
        /*011c*/ 	.byte	0x03, 0x19
        /*011e*/ 	.short	0x0c7c


	//----- nvinfo : EIATTR_PARAM_CBANK
	.align		4
        /*0120*/ 	.byte	0x04, 0x0a
        /*0122*/ 	.short	(.L_183 - .L_182)
	.align		4
.L_182:
        /*0124*/ 	.word	index@(.nv.constant0._Z25multi_tensor_apply_kernelI18TensorListMetadataILi2EE18L2NormScaleFunctorIffEJPfS4_fbiEEvlPViT_T0_DpT1_)
        /*0128*/ 	.short	0x0380
        /*012a*/ 	.short	0x0c7c


	//----- nvinfo : EIATTR_SW_WAR
	.align		4
.L_183:
        /*012c*/ 	.byte	0x04, 0x36
        /*012e*/ 	.short	(.L_185 - .L_184)
.L_184:
        /*0130*/ 	.word	0x00000008
.L_185:


//--------------------- .nv.info._Z10cleanup_v3PfS_S_S_bi --------------------------
	.section	.nv.info._Z10cleanup_v3PfS_S_S_bi,"",@"SHT_CUDA_INFO"
	.sectionflags	@""
	.align	4


	//----- nvinfo : EIATTR_CUDA_API_VERSION
	.align		4
        /*0000*/ 	.byte	0x04, 0x37
        /*0002*/ 	.short	(.L_187 - .L_186)
.L_186:
        /*0004*/ 	.word	0x00000082


	//----- nvinfo : EIATTR_KPARAM_INFO
	.align		4
.L_187:
        /*0008*/ 	.byte	0x04, 0x17
        /*000a*/ 	.short	(.L_189 - .L_188)
.L_188:
        /*000c*/ 	.word	0x00000000
        /*0010*/ 	.short	0x0005
        /*0012*/ 	.short	0x0024
        /*0014*/ 	.byte	0x00, 0xf0, 0x11, 0x00


	//----- nvinfo : EIATTR_KPARAM_INFO
	.align		4
.L_189:
        /*0018*/ 	.byte	0x04, 0x17
        /*001a*/ 	.short	(.L_191 - .L_190)
.L_190:
        /*001c*/ 	.word	0x00000000
        /*0020*/ 	.short	0x0004
        /*0022*/ 	.short	0x0020
        /*0024*/ 	.byte	0x00, 0xf0, 0x05, 0x00


	//----- nvinfo : EIATTR_KPARAM_INFO
	.align		4
.L_191:
        /*0028*/ 	.byte	0x04, 0x17
        /*002a*/ 	.short	(.L_193 - .L_192)
.L_192:
        /*002c*/ 	.word	0x00000000
        /*0030*/ 	.short	0x0003
        /*0032*/ 	.short	0x0018
        /*0034*/ 	.byte	0x00, 0xf5, 0x21, 0x00


	//----- nvinfo : EIATTR_KPARAM_INFO
	.align		4
.L_193:
        /*0038*/ 	.byte	0x04, 0x17
        /*003a*/ 	.short	(.L_195 - .L_194)
.L_194:
        /*003c*/ 	.word	0x00000000
        /*0040*/ 	.short	0x0002
        /*0042*/ 	.short	0x0010
        /*0044*/ 	.byte	0x00, 0xf5, 0x21, 0x00


	//----- nvinfo : EIATTR_KPARAM_INFO
	.align		4
.L_195:
        /*0048*/ 	.byte	0x04, 0x17
        /*004a*/ 	.short	(.L_197 - .L_196)
.L_196:
        /*004c*/ 	.word	0x00000000
        /*0050*/ 	.short	0x0001
        /*0052*/ 	.short	0x0008
        /*0054*/ 	.byte	0x00, 0xf5, 0x21, 0x00


	//----- nvinfo : EIATTR_KPARAM_INFO
	.align		4
.L_197:
        /*0058*/ 	.byte	0x04, 0x17
        /*005a*/ 	.short	(.L_199 - .L_198)
.L_198:
        /*005c*/ 	.word	0x00000000
        /*0060*/ 	.short	0x0000
        /*0062*/ 	.short	0x0000
        /*0064*/ 	.byte	0x00, 0xf5, 0x21, 0x00


	//----- nvinfo : EIATTR_SPARSE_MMA_MASK
	.align		4
.L_199:
        /*0068*/ 	.byte	0x03, 0x50
        /*006a*/ 	.short	0x0000


	//----- nvinfo : EIATTR_MAXREG_COUNT
	.align		4
        /*006c*/ 	.byte	0x03, 0x1b
        /*006e*/ 	.short	0x00ff


	//----- nvinfo : EIATTR_NUM_BARRIERS
	.align		4
        /*0070*/ 	.byte	0x02, 0x4c
        /*0072*/ 	.byte	0x01
	.zero		1


	//----- nvinfo : EIATTR_MERCURY_ISA_VERSION
	.align		4
        /*0074*/ 	.byte	0x03, 0x5f
        /*0076*/ 	.short	0x0101


	//----- nvinfo : EIATTR_COOP_GROUP_MASK_REGIDS
	.align		4
        /*0078*/ 	.byte	0x04, 0x29
        /*007a*/ 	.short	(.L_201 - .L_200)


	//   ....[0]....
.L_200:
        /*007c*/ 	.word	0xffffffff


	//   ....[1]....
        /*0080*/ 	.word	0xffffffff


	//   ....[2]....
        /*0084*/ 	.word	0xffffffff


	//   ....[3]....
        /*0088*/ 	.word	0xffffffff


	//   ....[4]....
        /*008c*/ 	.word	0xffffffff


	//   ....[5]....
        /*0090*/ 	.word	0xffffffff


	//   ....[6]....
        /*0094*/ 	.word	0xffffffff


	//   ....[7]....
        /*0098*/ 	.word	0xffffffff


	//   ....[8]....
        /*009c*/ 	.word	0xffffffff


	//   ....[9]....
        /*00a0*/ 	.word	0xffffffff


	//   ....[10]....
        /*00a4*/ 	.word	0x05000009


	//   ....[11]....
        /*00a8*/ 	.word	0x05000009


	//   ....[12]....
        /*00ac*/ 	.word	0x05000009


	//   ....[13]....
        /*00b0*/ 	.word	0x05000009


	//   ....[14]....
        /*00b4*/ 	.word	0x05000009


	//   ....[15]....
        /*00b8*/ 	.word	0x05000009


	//   ....[16]....
        /*00bc*/ 	.word	0x05000009


	//   ....[17]....
        /*00c0*/ 	.word	0x05000009


	//   ....[18]....
        /*00c4*/ 	.word	0x05000009


	//   ....[19]....
        /*00c8*/ 	.word	0x05000009


	//----- nvinfo : EIATTR_COOP_GROUP_INSTR_OFFSETS
	.align		4
.L_201:
        /*00cc*/ 	.byte	0x04, 0x28
        /*00ce*/ 	.short	(.L_203 - .L_202)


	//   ....[0]....
.L_202:
        /*00d0*/ 	.word	0x00000ab0


	//   ....[1]....
        /*00d4*/ 	.word	0x00000ad0


	//   ....[2]....
        /*00d8*/ 	.word	0x00000af0


	//   ....[3]....
        /*00dc*/ 	.word	0x00000b10


	//   ....[4]....
        /*00e0*/ 	.word	0x00000b30


	//   ....[5]....
        /*00e4*/ 	.word	0x00001740


	//   ....[6]....
        /*00e8*/ 	.word	0x00001760


	//   ....[7]....
        /*00ec*/ 	.word	0x00001780


	//   ....[8]....
        /*00f0*/ 	.word	0x000017a0


	//   ....[9]....
        /*00f4*/ 	.word	0x000017c0


	//   ....[10]....
        /*00f8*/ 	.word	0x000018b0


	//   ....[11]....
        /*00fc*/ 	.word	0x00001920


	//   ....[12]....
        /*0100*/ 	.word	0x00001990


	//   ....[13]....
        /*0104*/ 	.word	0x00001a00


	//   ....[14]....
        /*0108*/ 	.word	0x00001a70


	//   ....[15]....
        /*010c*/ 	.word	0x00001ae0


	//   ....[16]....
        /*0110*/ 	.word	0x00001b50


	//   ....[17]....
        /*0114*/ 	.word	0x00001bc0


	//   ....[18]....
        /*0118*/ 	.word	0x00001c30


	//   ....[19]....
        /*011c*/ 	.word	0x00001ca0


	//----- nvinfo : EIATTR_VRC_CTA_INIT_COUNT
	.align		4
.L_203:
        /*0120*/ 	.byte	0x02, 0x4a
	.zero		1
	.zero		1


	//----- nvinfo : EIATTR_EXIT_INSTR_OFFSETS
	.align		4
        /*0124*/ 	.byte	0x04, 0x1c
        /*0126*/ 	.short	(.L_205 - .L_204)


	//   ....[0]....
.L_204:
        /*0128*/ 	.word	0x00000be0


	//   ....[1]....
        /*012c*/ 	.word	0x00001810


	//   ....[2]....
        /*0130*/ 	.word	0x00001860


	//----- nvinfo : EIATTR_CRS_STACK_SIZE
	.align		4
.L_205:
        /*0134*/ 	.byte	0x04, 0x1e
        /*0136*/ 	.short	(.L_207 - .L_206)
.L_206:
        /*0138*/ 	.word	0x00000000


	//----- nvinfo : EIATTR_CBANK_PARAM_SIZE
	.align		4
.L_207:
        /*013c*/ 	.byte	0x03, 0x19
        /*013e*/ 	.short	0x0028


	//----- nvinfo : EIATTR_PARAM_CBANK
	.align		4
        /*0140*/ 	.byte	0x04, 0x0a
        /*0142*/ 	.short	(.L_209 - .L_208)
	.align		4
.L_208:
        /*0144*/ 	.word	index@(.nv.constant0._Z10cleanup_v3PfS_S_S_bi)
        /*0148*/ 	.short	0x0380
        /*014a*/ 	.short	0x0028


	//----- nvinfo : EIATTR_SW_WAR
	.align		4
.L_209:
        /*014c*/ 	.byte	0x04, 0x36
        /*014e*/ 	.short	(.L_211 - .L_210)
.L_210:
        /*0150*/ 	.word	0x00000008
.L_211:


//--------------------- .nv.callgraph             --------------------------
	.section	.nv.callgraph,"",@"SHT_CUDA_CALLGRAPH"
	.align	4
	.sectionentsize	8
	.align		4
        /*0000*/ 	.word	0x00000000
	.align		4
        /*0004*/ 	.word	0xffffffff
	.align		4
        /*0008*/ 	.word	0x00000000
	.align		4
        /*000c*/ 	.word	0xfffffffe
	.align		4
        /*0010*/ 	.word	0x00000000
	.align		4
        /*0014*/ 	.word	0xfffffffd
	.align		4
        /*0018*/ 	.word	0x00000000
	.align		4
        /*001c*/ 	.word	0xfffffffc


//--------------------- .nv.constant4             --------------------------
	.section	.nv.constant4,"a",@progbits
	.align	8
	.align		8
.nv.constant4:
        /*0000*/ 	.dword	_ZN66_INTERNAL_d578279a_35_multi_tensor_l2norm_scale_kernel_cu_018dad974cuda3std3__45__cpo5beginE
	.align		8
        /*0008*/ 	.dword	_ZN66_INTERNAL_d578279a_35_multi_tensor_l2norm_scale_kernel_cu_018dad974cuda3std3__45__cpo3endE
	.align		8
        /*0010*/ 	.dword	_ZN66_INTERNAL_d578279a_35_multi_tensor_l2norm_scale_kernel_cu_018dad974cuda3std3__45__cpo6cbeginE
	.align		8
        /*0018*/ 	.dword	_ZN66_INTERNAL_d578279a_35_multi_tensor_l2norm_scale_kernel_cu_018dad974cuda3std3__45__cpo4cendE
	.align		8
        /*0020*/ 	.dword	_ZN66_INTERNAL_d578279a_35_multi_tensor_l2norm_scale_kernel_cu_018dad974cuda3std3__45__cpo6rbeginE
	.align		8
        /*0028*/ 	.dword	_ZN66_INTERNAL_d578279a_35_multi_tensor_l2norm_scale_kernel_cu_018dad974cuda3std3__45__cpo4rendE
	.align		8
        /*0030*/ 	.dword	_ZN66_INTERNAL_d578279a_35_multi_tensor_l2norm_scale_kernel_cu_018dad974cuda3std3__45__cpo7crbeginE
	.align		8
        /*0038*/ 	.dword	_ZN66_INTERNAL_d578279a_35_multi_tensor_l2norm_scale_kernel_cu_018dad974cuda3std3__45__cpo5crendE
	.align		8
        /*0040*/ 	.dword	_ZN66_INTERNAL_d578279a_35_multi_tensor_l2norm_scale_kernel_cu_018dad974cuda3std3__468_GLOBAL__N__d578279a_35_multi_tensor_l2norm_scale_kernel_cu_018dad976ignoreE
	.align		8
        /*0048*/ 	.dword	_ZN66_INTERNAL_d578279a_35_multi_tensor_l2norm_scale_kernel_cu_018dad974cuda3std3__419piecewise_constructE
	.align		8
        /*0050*/ 	.dword	_ZN66_INTERNAL_d578279a_35_multi_tensor_l2norm_scale_kernel_cu_018dad974cuda3std3__48in_placeE
	.align		8
        /*0058*/ 	.dword	_ZN66_INTERNAL_d578279a_35_multi_tensor_l2norm_scale_kernel_cu_018dad974cuda3std3__420unreachable_sentinelE
	.align		8
        /*0060*/ 	.dword	_ZN66_INTERNAL_d578279a_35_multi_tensor_l2norm_scale_kernel_cu_018dad974cuda3std6ranges3__45__cpo4swapE
	.align		8
        /*0068*/ 	.dword	_ZN66_INTERNAL_d578279a_35_multi_tensor_l2norm_scale_kernel_cu_018dad974cuda3std6ranges3__45__cpo9iter_moveE
	.align		8
        /*0070*/ 	.dword	_ZN66_INTERNAL_d578279a_35_multi_tensor_l2norm_scale_kernel_cu_018dad974cuda3std6ranges3__45__cpo5beginE
	.align		8
        /*0078*/ 	.dword	_ZN66_INTERNAL_d578279a_35_multi_tensor_l2norm_scale_kernel_cu_018dad974cuda3std6ranges3__45__cpo3endE
	.align		8
        /*0080*/ 	.dword	_ZN66_INTERNAL_d578279a_35_multi_tensor_l2norm_scale_kernel_cu_018dad974cuda3std6ranges3__45__cpo6cbeginE
	.align		8
        /*0088*/ 	.dword	_ZN66_INTERNAL_d578279a_35_multi_tensor_l2norm_scale_kernel_cu_018dad974cuda3std6ranges3__45__cpo4cendE
	.align		8
        /*0090*/ 	.dword	_ZN66_INTERNAL_d578279a_35_multi_tensor_l2norm_scale_kernel_cu_018dad974cuda3std6ranges3__45__cpo7advanceE
	.align		8
        /*0098*/ 	.dword	_ZN66_INTERNAL_d578279a_35_multi_tensor_l2norm_scale_kernel_cu_018dad974cuda3std6ranges3__45__cpo9iter_swapE
	.align		8
        /*00a0*/ 	.dword	_ZN66_INTERNAL_d578279a_35_multi_tensor_l2norm_scale_kernel_cu_018dad974cuda3std6ranges3__45__cpo4nextE
	.align		8
        /*00a8*/ 	.dword	_ZN66_INTERNAL_d578279a_35_multi_tensor_l2norm_scale_kernel_cu_018dad974cuda3std6ranges3__45__cpo4prevE
	.align		8
        /*00b0*/ 	.dword	_ZN66_INTERNAL_d578279a_35_multi_tensor_l2norm_scale_kernel_cu_018dad974cuda3std6ranges3__45__cpo4dataE
	.align		8
        /*00b8*/ 	.dword	_ZN66_INTERNAL_d578279a_35_multi_tensor_l2norm_scale_kernel_cu_018dad974cuda3std6ranges3__45__cpo5cdataE
	.align		8
        /*00c0*/ 	.dword	_ZN66_INTERNAL_d578279a_35_multi_tensor_l2norm_scale_kernel_cu_018dad974cuda3std6ranges3__45__cpo4sizeE
	.align		8
        /*00c8*/ 	.dword	_ZN66_INTERNAL_d578279a_35_multi_tensor_l2norm_scale_kernel_cu_018dad974cuda3std6ranges3__45__cpo5ssizeE
	.align		8
        /*00d0*/ 	.dword	_ZN66_INTERNAL_d578279a_35_multi_tensor_l2norm_scale_kernel_cu_018dad974cuda3std6ranges3__45__cpo8distanceE
	.align		8
        /*00d8*/ 	.dword	_ZN66_INTERNAL_d578279a_35_multi_tensor_l2norm_scale_kernel_cu_018dad976thrust24THRUST_300001_SM_1000_NS6system6detail10sequential3seqE


//--------------------- .text._Z25multi_tensor_apply_kernelI18TensorListMetadataILi2EE18L2NormScaleFunctorIN3c104HalfES4_EJPfS6_fbiEEvlPViT_T0_DpT1_ --------------------------
	.section	.text._Z25multi_tensor_apply_kernelI18TensorListMetadataILi2EE18L2NormScaleFunctorIN3c104HalfES4_EJPfS6_fbiEEvlPViT_T0_DpT1_,"ax",@progbits
	.align	128
        .global         _Z25multi_tensor_apply_kernelI18TensorListMetadataILi2EE18L2NormScaleFunctorIN3c104HalfES4_EJPfS6_fbiEEvlPViT_T0_DpT1_
        .type           _Z25multi_tensor_apply_kernelI18TensorListMetadataILi2EE18L2NormScaleFunctorIN3c104HalfES4_EJPfS6_fbiEEvlPViT_T0_DpT1_,@function
        .size           _Z25multi_tensor_apply_kernelI18TensorListMetadataILi2EE18L2NormScaleFunctorIN3c104HalfES4_EJPfS6_fbiEEvlPViT_T0_DpT1_,(.L_x_83 - _Z25multi_tensor_apply_kernelI18TensorListMetadataILi2EE18L2NormScaleFunctorIN3c104HalfES4_EJPfS6_fbiEEvlPViT_T0_DpT1_)
        .other          _Z25multi_tensor_apply_kernelI18TensorListMetadataILi2EE18L2NormScaleFunctorIN3c104HalfES4_EJPfS6_fbiEEvlPViT_T0_DpT1_,@"STO_CUDA_ENTRY STV_DEFAULT"
_Z25multi_tensor_apply_kernelI18TensorListMetadataILi2EE18L2NormScaleFunctorIN3c104HalfES4_EJPfS6_fbiEEvlPViT_T0_DpT1_:
.text._Z25multi_tensor_apply_kernelI18TensorListMetadataILi2EE18L2NormScaleFunctorIN3c104HalfES4_EJPfS6_fbiEEvlPViT_T0_DpT1_:
[----:B------:R-:W-:Y:S01]  /*0000*/  LDC R1, c[0x0][0x37c] ;  /* 0x0000df00ff017b82 */ /* 0x000fe20000000800 */
[----:B------:R-:W0:Y:S01]  /*0010*/  S2R R2, SR_CTAID.X ;  /* 0x0000000000027919 */ /* 0x000e220000002500 */
[----:B------:R-:W-:-:S06]  /*0020*/  IMAD.MOV.U32 R0, RZ, RZ, 0x10 ;  /* 0x00000010ff007424 */ /* 0x000fcc00078e00ff */
[----:B------:R-:W1:Y:S01]  /*0030*/  LDC R15, c[0x0][0x380] ;  /* 0x0000e000ff0f7b82 */ /* 0x000e620000000800 */
[----:B------:R-:W2:Y:S07]  /*0040*/  LDCU.64 UR6, c[0x0][0x358] ;  /* 0x00006b00ff0677ac */ /* 0x000eae0008000a00 */
[----:B0-----:R-:W0:Y:S01]  /*0050*/  LDC.U8 R3, c[0x0][R2+0x990] ;  /* 0x0002640002037b82 */ /* 0x001e220000000000 */
[----:B------:R-:W-:-:S04]  /*0060*/  VIADD R5, R2, 0x10 ;  /* 0x0000001002057836 */ /* 0x000fc80000000000 */
[----:B------:R-:W-:-:S06]  /*0070*/  IMAD R4, R2, 0x3, R5 ;  /* 0x0000000302047824 */ /* 0x000fcc00078e0205 */
[----:B------:R-:W1:Y:S01]  /*0080*/  LDC R4, c[0x0][R4+0xac0] ;  /* 0x0002b00004047b82 */ /* 0x000e620000000800 */
[----:B0-----:R-:W-:-:S07]  /*0090*/  LEA R0, R3, R0, 0x3 ;  /* 0x0000000003007211 */ /* 0x001fce00078e18ff */
[----:B------:R-:W0:Y:S01]  /*00a0*/  LDC.64 R12, c[0x0][R0+0x380] ;  /* 0x0000e000000c7b82 */ /* 0x000e220000000a00 */
[----:B-1----:R-:W-:-:S07]  /*00b0*/  IMAD R7, R4, R15, RZ ;  /* 0x0000000f04077224 */ /* 0x002fce00078e02ff */
[----:B------:R-:W1:Y:S08]  /*00c0*/  LDC R5, c[0x0][R0+0x780] ;  /* 0x0001e00000057b82 */ /* 0x000e700000000800 */
[----:B------:R-:W3:Y:S01]  /*00d0*/  LDC.64 R10, c[0x0][R0+0x580] ;  /* 0x00016000000a7b82 */ /* 0x000ee20000000a00 */
[----:B0-----:R-:W-:-:S03]  /*00e0*/  IMAD.WIDE R12, R7, 0x2, R12 ;  /* 0x00000002070c7825 */ /* 0x001fc600078e020c */
[----:B------:R-:W-:Y:S01]  /*00f0*/  LOP3.LUT P1, RZ, R12, 0x7, RZ, 0xc0, !PT ;  /* 0x000000070cff7812 */ /* 0x000fe2000782c0ff */
[----:B-1----:R-:W-:Y:S02]  /*0100*/  IMAD.IADD R20, R5, 0x1, -R7 ;  /* 0x0000000105147824 */ /* 0x002fe400078e0a07 */
[----:B------:R-:W-:-:S03]  /*0110*/  IMAD.MOV.U32 R5, RZ, RZ, RZ ;  /* 0x000000ffff057224 */ /* 0x000fc600078e00ff */
[----:B------:R-:W-:Y:S01]  /*0120*/  LOP3.LUT P0, RZ, R20, 0x3, R15, 0xc8, !PT ;  /* 0x0000000314ff7812 */ /* 0x000fe2000780c80f */
[----:B---3--:R-:W-:-:S03]  /*0130*/  IMAD.WIDE R10, R7, 0x2, R10 ;  /* 0x00000002070a7825 */ /* 0x008fc600078e020a */
[----:B------:R-:W-:-:S04]  /*0140*/  LOP3.LUT P2, RZ, R10, 0x7, RZ, 0xc0, !PT ;  /* 0x000000070aff7812 */ /* 0x000fc8000784c0ff */
[----:B------:R-:W-:-:S13]  /*0150*/  PLOP3.LUT P0, PT, P2, P0, P1, 0x1, 0x0 ;  /* 0x000000000000781c */ /* 0x000fda0001700011 */
[----:B--2---:R-:W-:Y:S05]  /*0160*/  @P0 BRA `(.L_x_0) ;  /* 0x0000000400040947 */ /* 0x004fea0003800000 */
[----:B------:R-:W-:Y:S01]  /*0170*/  VIMNMX R0, PT, PT, R20, R15, PT ;  /* 0x0000000f14007248 */ /* 0x000fe20003fe0100 */
[----:B------:R-:W-:Y:S01]  /*0180*/  HFMA2 R8, -RZ, RZ, 0, 0 ;  /* 0x00000000ff087431 */ /* 0x000fe200000001ff */
[----:B------:R-:W-:Y:S02]  /*0190*/  CS2R R6, SRZ ;  /* 0x0000000000067805 */ /* 0x000fe4000001ff00 */
[----:B------:R-:W-:-:S13]  /*01a0*/  ISETP.GE.AND P0, PT, R0, 0x1, PT ;  /* 0x000000010000780c */ /* 0x000fda0003f06270 */
[----:B------:R-:W-:Y:S05]  /*01b0*/  @!P0 BRA `(.L_x_1) ;  /* 0x0000000400a48947 */ /* 0x000fea0003800000 */
[----:B------:R-:W0:Y:S01]  /*01c0*/  S2R R9, SR_TID.X ;  /* 0x0000000000097919 */ /* 0x000e220000002100 */
[----:B------:R-:W-:Y:S01]  /*01d0*/  VIMNMX.U32 R20, PT, PT, R20, R15, PT ;  /* 0x0000000f14147248 */ /* 0x000fe20003fe0000 */
[----:B------:R-:W-:Y:S01]  /*01e0*/  IMAD.MOV.U32 R5, RZ, RZ, RZ ;  /* 0x000000ffff057224 */ /* 0x000fe200078e00ff */
[----:B------:R-:W-:Y:S01]  /*01f0*/  CS2R R6, SRZ ;  /* 0x0000000000067805 */ /* 0x000fe2000001ff00 */
[----:B------:R-:W-:Y:S01]  /*0200*/  IMAD.MOV.U32 R8, RZ, RZ, RZ ;  /* 0x000000ffff087224 */ /* 0x000fe200078e00ff */
[----:B------:R-:W1:Y:S01]  /*0210*/  LDCU UR5, c[0x0][0x360] ;  /* 0x00006c00ff0577ac */ /* 0x000e620008000800 */
[----:B------:R-:W2:Y:S01]  /*0220*/  LDCU UR8, c[0x0][0xff0] ;  /* 0x0001fe00ff0877ac */ /* 0x000ea20008000800 */
[----:B------:R-:W-:-:S05]  /*0230*/  UMOV UR4, URZ ;  /* 0x000000ff00047c82 */ /* 0x000fca0008000000 */
.L_x_2:
[----:B0--3--:R-:W-:Y:S02]  /*0240*/  IADD3 R28, PT, PT, R9, UR4, RZ ;  /* 0x00000004091c7c10 */ /* 0x009fe4000fffe0ff */
[----:B------:R-:W-:Y:S02]  /*0250*/  PRMT R0, RZ, 0x7610, R0 ;  /* 0x00007610ff007816 */ /* 0x000fe40000000000 */
[C---:B------:R-:W-:Y:S01]  /*0260*/  ISETP.GE.AND P0, PT, R28.reuse, R20, PT ;  /* 0x000000141c00720c */ /* 0x040fe20003f06270 */
[----:B-1----:R-:W-:-:S05]  /*0270*/  VIADD R24, R28, UR5 ;  /* 0x000000051c187c36 */ /* 0x002fca0008000000 */
[C---:B------:R-:W-:Y:S02]  /*0280*/  IADD3 R29, PT, PT, R24.reuse, UR5, RZ ;  /* 0x00000005181d7c10 */ /* 0x040fe4000fffe0ff */
[----:B------:R-:W-:-:S03]  /*0290*/  ISETP.GE.AND P4, PT, R24, R20, PT ;  /* 0x000000141800720c */ /* 0x000fc60003f86270 */
[C---:B------:R-:W-:Y:S01]  /*02a0*/  VIADD R25, R29.reuse, UR5 ;  /* 0x000000051d197c36 */ /* 0x040fe20008000000 */
[----:B------:R-:W-:Y:S01]  /*02b0*/  ISETP.GE.AND P1, PT, R29, R20, PT ;  /* 0x000000141d00720c */ /* 0x000fe20003f26270 */
[----:B------:R-:W-:-:S03]  /*02c0*/  @!P0 IMAD.WIDE R18, R28, 0x2, R12 ;  /* 0x000000021c128825 */ /* 0x000fc600078e020c */
[----:B------:R-:W-:Y:S02]  /*02d0*/  ISETP.GE.AND P2, PT, R25, R20, PT ;  /* 0x000000141900720c */ /* 0x000fe40003f46270 */
[----:B------:R-:W3:Y:S01]  /*02e0*/  @!P0 LDG.E.U16 R0, desc[UR6][R18.64] ;  /* 0x0000000612008981 */ /* 0x000ee2000c1e1500 */
[----:B------:R-:W-:Y:S02]  /*02f0*/  PRMT R21, RZ, 0x7610, R21 ;  /* 0x00007610ff157816 */ /* 0x000fe40000000015 */
[----:B------:R-:W-:Y:S01]  /*0300*/  @!P4 IMAD.WIDE R26, R24, 0x2, R12 ;  /* 0x00000002181ac825 */ /* 0x000fe200078e020c */
[----:B------:R-:W-:Y:S02]  /*0310*/  PRMT R22, RZ, 0x7610, R22 ;  /* 0x00007610ff167816 */ /* 0x000fe40000000016 */
[----:B------:R-:W-:Y:S01]  /*0320*/  PRMT R23, RZ, 0x7610, R23 ;  /* 0x00007610ff177816 */ /* 0x000fe20000000017 */
[--C-:B------:R-:W-:Y:S01]  /*0330*/  @!P1 IMAD.WIDE R14, R29, 0x2, R12.reuse ;  /* 0x000000021d0e9825 */ /* 0x100fe200078e020c */
[----:B------:R-:W4:Y:S03]  /*0340*/  @!P4 LDG.E.U16 R21, desc[UR6][R26.64] ;  /* 0x000000061a15c981 */ /* 0x000f26000c1e1500 */
[----:B------:R-:W-:Y:S01]  /*0350*/  @!P2 IMAD.WIDE R16, R25, 0x2, R12 ;  /* 0x000000021910a825 */ /* 0x000fe200078e020c */
[----:B------:R-:W5:Y:S04]  /*0360*/  @!P1 LDG.E.U16 R22, desc[UR6][R14.64] ;  /* 0x000000060e169981 */ /* 0x000f68000c1e1500 */
[----:B------:R0:W5:Y:S01]  /*0370*/  @!P2 LDG.E.U16 R23, desc[UR6][R16.64] ;  /* 0x000000061017a981 */ /* 0x000162000c1e1500 */
[----:B------:R-:W-:-:S06]  /*0380*/  ULEA UR4, UR5, UR4, 0x2 ;  /* 0x0000000405047291 */ /* 0x000fcc000f8e10ff */
[----:B------:R-:W-:Y:S01]  /*0390*/  ISETP.LE.AND P3, PT, R20, UR4, PT ;  /* 0x0000000414007c0c */ /* 0x000fe2000bf63270 */
[----:B0-----:R-:W-:-:S04]  /*03a0*/  @!P1 IMAD.WIDE R16, R29, 0x2, R10 ;  /* 0x000000021d109825 */ /* 0x001fc800078e020a */
[----:B---3--:R-:W-:-:S05]  /*03b0*/  HADD2.F32 R18, -RZ, R0.H0_H0 ;  /* 0x20000000ff127230 */ /* 0x008fca0000004100 */
[----:B--2---:R-:W-:Y:S01]  /*03c0*/  FMUL.FTZ R18, R18, UR8 ;  /* 0x0000000812127c20 */ /* 0x004fe20008410000 */
[----:B----4-:R-:W-:-:S04]  /*03d0*/  HADD2.F32 R26, -RZ, R21.H0_H0 ;  /* 0x20000015ff1a7230 */ /* 0x010fc80000004100 */
[----:B------:R-:W-:Y:S01]  /*03e0*/  F2FP.F16.F32.PACK_AB R15, RZ, R18 ;  /* 0x00000012ff0f723e */ /* 0x000fe200000000ff */
[----:B------:R-:W-:-:S04]  /*03f0*/  @!P0 IMAD.WIDE R18, R28, 0x2, R10 ;  /* 0x000000021c128825 */ /* 0x000fc800078e020a */
[----:B------:R-:W-:Y:S01]  /*0400*/  FMUL.FTZ R26, R26, UR8 ;  /* 0x000000081a1a7c20 */ /* 0x000fe20008410000 */
[----:B-----5:R-:W-:Y:S01]  /*0410*/  HADD2.F32 R27, -RZ, R22.H0_H0 ;  /* 0x20000016ff1b7230 */ /* 0x020fe20000004100 */
[----:B------:R0:W-:Y:S01]  /*0420*/  @!P0 STG.E.U16 desc[UR6][R18.64], R15 ;  /* 0x0000000f12008986 */ /* 0x0001e2000c101506 */
[----:B------:R-:W-:Y:S02]  /*0430*/  HADD2.F32 R28, -RZ, R23.H0_H0 ;  /* 0x20000017ff1c7230 */ /* 0x000fe40000004100 */
[----:B------:R-:W-:Y:S01]  /*0440*/  F2FP.F16.F32.PACK_AB R26, RZ, R26 ;  /* 0x0000001aff1a723e */ /* 0x000fe200000000ff */
[----:B------:R-:W-:Y:S02]  /*0450*/  FMUL.FTZ R27, R27, UR8 ;  /* 0x000000081b1b7c20 */ /* 0x000fe40008410000 */
[----:B------:R-:W-:-:S03]  /*0460*/  FMUL.FTZ R28, R28, UR8 ;  /* 0x000000081c1c7c20 */ /* 0x000fc60008410000 */
[----:B------:R-:W-:Y:S02]  /*0470*/  F2FP.F16.F32.PACK_AB R27, RZ, R27 ;  /* 0x0000001bff1b723e */ /* 0x000fe400000000ff */
[----:B------:R-:W-:Y:S01]  /*0480*/  F2FP.F16.F32.PACK_AB R28, RZ, R28 ;  /* 0x0000001cff1c723e */ /* 0x000fe200000000ff */
[----:B0-----:R-:W-:-:S04]  /*0490*/  @!P4 IMAD.WIDE R14, R24, 0x2, R10 ;  /* 0x00000002180ec825 */ /* 0x001fc800078e020a */
[----:B------:R-:W-:Y:S01]  /*04a0*/  @!P2 IMAD.WIDE R18, R25, 0x2, R10 ;  /* 0x000000021912a825 */ /* 0x000fe200078e020a */
[----:B------:R3:W-:Y:S03]  /*04b0*/  @!P4 STG.E.U16 desc[UR6][R14.64], R26 ;  /* 0x0000001a0e00c986 */ /* 0x0007e6000c101506 */
[----:B------:R-:W-:Y:S01]  /*04c0*/  @!P4 HADD2.F32 R24, -RZ, R21.H0_H0 ;  /* 0x20000015ff18c230 */ /* 0x000fe20000004100 */
[----:B------:R3:W-:Y:S01]  /*04d0*/  @!P1 STG.E.U16 desc[UR6][R16.64], R27 ;  /* 0x0000001b10009986 */ /* 0x0007e2000c101506 */
[----:B------:R-:W-:Y:S02]  /*04e0*/  @!P0 HADD2.F32 R21, -RZ, R0.H0_H0 ;  /* 0x20000000ff158230 */ /* 0x000fe40000004100 */
[----:B------:R-:W-:Y:S01]  /*04f0*/  @!P1 HADD2.F32 R25, -RZ, R22.H0_H0 ;  /* 0x20000016ff199230 */ /* 0x000fe20000004100 */
[----:B------:R3:W-:Y:S01]  /*0500*/  @!P2 STG.E.U16 desc[UR6][R18.64], R28 ;  /* 0x0000001c1200a986 */ /* 0x0007e2000c101506 */
[----:B------:R-:W-:-:S02]  /*0510*/  @!P2 HADD2.F32 R0, -RZ, R23.H0_H0 ;  /* 0x20000017ff00a230 */ /* 0x000fc40000004100 */
[----:B------:R-:W-:Y:S01]  /*0520*/  @!P4 FFMA.FTZ R7, R24, R24, R7 ;  /* 0x000000181807c223 */ /* 0x000fe20000010007 */
[----:B------:R-:W-:Y:S01]  /*0530*/  @!P0 FFMA.FTZ R8, R21, R21, R8 ;  /* 0x0000001515088223 */ /* 0x000fe20000010008 */
[----:B------:R-:W-:Y:S01]  /*0540*/  @!P1 FFMA.FTZ R6, R25, R25, R6 ;  /* 0x0000001919069223 */ /* 0x000fe20000010006 */
[----:B------:R-:W-:Y:S01]  /*0550*/  @!P2 FFMA.FTZ R5, R0, R0, R5 ;  /* 0x000000000005a223 */ /* 0x000fe20000010005 */
[----:B------:R-:W-:Y:S06]  /*0560*/  @!P3 BRA `(.L_x_2) ;  /* 0xfffffffc0034b947 */ /* 0x000fec000383ffff */
[----:B------:R-:W-:Y:S05]  /*0570*/  BRA `(.L_x_1) ;  /* 0x0000000000b47947 */ /* 0x000fea0003800000 */
.L_x_0:
[----:B------:R-:W0:Y:S01]  /*0580*/  S2R R19, SR_TID.X ;  /* 0x0000000000137919 */ /* 0x000e220000002100 */
[----:B------:R-:W-:Y:S01]  /*0590*/  VIMNMX R7, PT, PT, R20, R15, PT ;  /* 0x0000000f14077248 */ /* 0x000fe20003fe0100 */
[----:B------:R-:W1:Y:S01]  /*05a0*/  LDCU UR4, c[0x0][0xff0] ;  /* 0x0001fe00ff0477ac */ /* 0x000e620008000800 */
[----:B------:R-:W-:Y:S01]  /*05b0*/  BSSY.RECONVERGENT B0, `(.L_x_1) ;  /* 0x0000029000007945 */ /* 0x000fe20003800200 */
[----:B------:R-:W-:Y:S01]  /*05c0*/  IMAD.MOV.U32 R8, RZ, RZ, RZ ;  /* 0x000000ffff087224 */ /* 0x000fe200078e00ff */
[----:B0-----:R-:W-:-:S04]  /*05d0*/  SHF.L.U32 R0, R19, 0x2, RZ ;  /* 0x0000000213007819 */ /* 0x001fc800000006ff */
[----:B------:R-:W-:Y:S02]  /*05e0*/  ISETP.GT.AND P0, PT, R7, R0, PT ;  /* 0x000000000700720c */ /* 0x000fe40003f04270 */
[----:B------:R-:W-:-:S11]  /*05f0*/  CS2R R6, SRZ ;  /* 0x0000000000067805 */ /* 0x000fd6000001ff00 */
[----:B-1----:R-:W-:Y:S05]  /*0600*/  @!P0 BRA `(.L_x_3) ;  /* 0x00000000008c8947 */ /* 0x002fea0003800000 */
[----:B------:R-:W0:Y:S01]  /*0610*/  LDC R0, c[0x0][0x360] ;  /* 0x0000d800ff007b82 */ /* 0x000e220000000800 */
[----:B------:R-:W-:Y:S02]  /*0620*/  VIMNMX.U32 R9, PT, PT, R20, R15, PT ;  /* 0x0000000f14097248 */ /* 0x000fe40003fe0000 */
[----:B------:R-:W-:Y:S02]  /*0630*/  CS2R R6, SRZ ;  /* 0x0000000000067805 */ /* 0x000fe4000001ff00 */
[----:B------:R-:W-:Y:S01]  /*0640*/  MOV R5, RZ ;  /* 0x000000ff00057202 */ /* 0x000fe20000000f00 */
[----:B------:R-:W-:-:S07]  /*0650*/  IMAD.MOV.U32 R8, RZ, RZ, RZ ;  /* 0x000000ffff087224 */ /* 0x000fce00078e00ff */
.L_x_4:
[----:B------:R-:W-:-:S06]  /*0660*/  IMAD.WIDE R14, R19, 0x8, R12 ;  /* 0x00000008130e7825 */ /* 0x000fcc00078e020c */
[----:B------:R-:W2:Y:S02]  /*0670*/  LDG.E.64 R14, desc[UR6][R14.64] ;  /* 0x000000060e0e7981 */ /* 0x000ea4000c1e1b00 */
[--C-:B--2---:R-:W-:Y:S01]  /*0680*/  SHF.R.U64 R18, R14, 0x10, R15.reuse ;  /* 0x000000100e127819 */ /* 0x104fe2000000120f */
[----:B------:R-:W-:Y:S01]  /*0690*/  HADD2.F32 R21, -RZ, R15.H0_H0 ;  /* 0x2000000fff157230 */ /* 0x000fe20000004100 */
[----:B------:R-:W-:Y:S01]  /*06a0*/  SHF.R.U32.HI R20, RZ, 0x10, R15 ;  /* 0x00000010ff147819 */ /* 0x000fe2000001160f */
[----:B------:R-:W-:Y:S02]  /*06b0*/  HADD2.F32 R23, -RZ, R14.H0_H0 ;  /* 0x2000000eff177230 */ /* 0x000fe40000004100 */
[----:B------:R-:W-:Y:S02]  /*06c0*/  HADD2.F32 R18, -RZ, R18.H0_H0 ;  /* 0x20000012ff127230 */ /* 0x000fe40000004100 */
[----:B------:R-:W-:Y:S01]  /*06d0*/  FMUL.FTZ R16, R21, UR4 ;  /* 0x0000000415107c20 */ /* 0x000fe20008410000 */
[----:B------:R-:W-:-:S02]  /*06e0*/  HADD2.F32 R20, -RZ, R20.H0_H0 ;  /* 0x20000014ff147230 */ /* 0x000fc40000004100 */
[C---:B------:R-:W-:Y:S01]  /*06f0*/  FMUL.FTZ R22, R23.reuse, UR4 ;  /* 0x0000000417167c20 */ /* 0x040fe20008410000 */
[----:B------:R-:W-:Y:S01]  /*0700*/  FFMA.FTZ R8, R23, R23, R8 ;  /* 0x0000001717087223 */ /* 0x000fe20000010008 */
[----:B------:R-:W-:Y:S01]  /*0710*/  FMUL.FTZ R24, R18, UR4 ;  /* 0x0000000412187c20 */ /* 0x000fe20008410000 */
[----:B------:R-:W-:Y:S01]  /*0720*/  FFMA.FTZ R6, R21, R21, R6 ;  /* 0x0000001515067223 */ /* 0x000fe20000010006 */
[----:B------:R-:W-:Y:S01]  /*0730*/  FMUL.FTZ R25, R20, UR4 ;  /* 0x0000000414197c20 */ /* 0x000fe20008410000 */
[----:B------:R-:W-:Y:S01]  /*0740*/  F2F.F16.F32 R16, R16 ;  /* 0x0000001000107304 */ /* 0x000fe20000200800 */
[----:B------:R-:W-:Y:S01]  /*0750*/  FFMA.FTZ R7, R18, R18, R7 ;  /* 0x0000001212077223 */ /* 0x000fe20000010007 */
[----:B------:R-:W-:-:S06]  /*0760*/  FFMA.FTZ R5, R20, R20, R5 ;  /* 0x0000001414057223 */ /* 0x000fcc0000010005 */
[----:B------:R-:W1:Y:S08]  /*0770*/  F2F.F16.F32 R24, R24 ;  /* 0x0000001800187304 */ /* 0x000e700000200800 */
[----:B------:R-:W2:Y:S01]  /*0780*/  F2F.F16.F32 R25, R25 ;  /* 0x0000001900197304 */ /* 0x000ea20000200800 */
[----:B-1----:R-:W-:-:S07]  /*0790*/  IMAD.WIDE.U32 R14, R24, 0x10000, RZ ;  /* 0x00010000180e7825 */ /* 0x002fce00078e00ff */
[----:B------:R-:W1:Y:S01]  /*07a0*/  F2F.F16.F32 R17, R22 ;  /* 0x0000001600117304 */ /* 0x000e620000200800 */
[----:B--2---:R-:W-:-:S04]  /*07b0*/  PRMT R27, R16, 0x5410, R25 ;  /* 0x00005410101b7816 */ /* 0x004fc80000000019 */
[----:B------:R-:W-:Y:S02]  /*07c0*/  LOP3.LUT R15, R27, R15, RZ, 0xfc, !PT ;  /* 0x0000000f1b0f7212 */ /* 0x000fe400078efcff */
[----:B-1----:R-:W-:Y:S01]  /*07d0*/  LOP3.LUT R14, R14, R17, RZ, 0xfc, !PT ;  /* 0x000000110e0e7212 */ /* 0x002fe200078efcff */
[----:B------:R-:W-:Y:S01]  /*07e0*/  IMAD.WIDE R16, R19, 0x8, R10 ;  /* 0x0000000813107825 */ /* 0x000fe200078e020a */
[----:B0-----:R-:W-:-:S04]  /*07f0*/  IADD3 R19, PT, PT, R0, R19, RZ ;  /* 0x0000001300137210 */ /* 0x001fc80007ffe0ff */
[----:B------:R1:W-:Y:S01]  /*0800*/  STG.E.64 desc[UR6][R16.64], R14 ;  /* 0x0000000e10007986 */ /* 0x0003e2000c101b06 */
[----:B------:R-:W-:-:S05]  /*0810*/  IMAD.SHL.U32 R24, R19, 0x4, RZ ;  /* 0x0000000413187824 */ /* 0x000fca00078e00ff */
[----:B------:R-:W-:-:S13]  /*0820*/  ISETP.GE.AND P0, PT, R24, R9, PT ;  /* 0x000000091800720c */ /* 0x000fda0003f06270 */
[----:B-1----:R-:W-:Y:S05]  /*0830*/  @!P0 BRA `(.L_x_4) ;  /* 0xfffffffc00888947 */ /* 0x002fea000383ffff */
.L_x_3:
[----:B------:R-:W-:Y:S05]  /*0840*/  BSYNC.RECONVERGENT B0 ;  /* 0x0000000000007941 */ /* 0x000fea0003800200 */
.L_x_1:
[----:B------:R-:W0:Y:S01]  /*0850*/  LDCU UR8, c[0x0][0x360] ;  /* 0x00006c00ff0877ac */ /* 0x000e220008000800 */
[----:B------:R-:W1:Y:S01]  /*0860*/  S2R R0, SR_TID.X ;  /* 0x0000000000007919 */ /* 0x000e620000002100 */
[----:B------:R-:W0:Y:S01]  /*0870*/  LDC R9, c[0x0][0x364] ;  /* 0x0000d900ff097b82 */ /* 0x000e220000000800 */
[----:B------:R-:W-:Y:S01]  /*0880*/  FADD.FTZ R10, RZ, R8 ;  /* 0x00000008ff0a7221 */ /* 0x000fe20000010000 */
[----:B------:R-:W-:Y:S01]  /*0890*/  UMOV UR4, 0x400 ;  /* 0x0000040000047882 */ /* 0x000fe20000000000 */
[----:B------:R-:W1:Y:S05]  /*08a0*/  S2R R11, SR_TID.Y ;  /* 0x00000000000b7919 */ /* 0x000e6a0000002200 */
[----:B------:R-:W2:Y:S01]  /*08b0*/  S2UR UR5, SR_CgaCtaId ;  /* 0x00000000000579c3 */ /* 0x000ea20000008800 */
[----:B0-----:R-:W-:-:S02]  /*08c0*/  IMAD R8, R9, UR8, RZ ;  /* 0x0000000809087c24 */ /* 0x001fc4000f8e02ff */
[----:B------:R-:W-:-:S03]  /*08d0*/  FADD.FTZ R9, R10, R7 ;  /* 0x000000070a097221 */ /* 0x000fc60000010000 */
[C---:B------:R-:W-:Y:S01]  /*08e0*/  ISETP.GE.U32.AND P0, PT, R8.reuse, 0x40, PT ;  /* 0x000000400800780c */ /* 0x040fe20003f06070 */
[----:B------:R-:W-:Y:S01]  /*08f0*/  FADD.FTZ R10, R9, R6 ;  /* 0x00000006090a7221 */ /* 0x000fe20000010000 */
[----:B------:R-:W-:Y:S01]  /*0900*/  ISETP.GE.U32.AND P1, PT, R8, 0x80, PT ;  /* 0x000000800800780c */ /* 0x000fe20003f26070 */
[----:B--2---:R-:W-:Y:S02]  /*0910*/  ULEA UR4, UR5, UR4, 0x18 ;  /* 0x0000000405047291 */ /* 0x004fe4000f8ec0ff */
[----:B------:R-:W-:Y:S01]  /*0920*/  FADD.FTZ R5, R10, R5 ;  /* 0x000000050a057221 */ /* 0x000fe20000010000 */
[----:B-1----:R-:W-:-:S05]  /*0930*/  IMAD R7, R11, UR8, R0 ;  /* 0x000000080b077c24 */ /* 0x002fca000f8e0200 */
[----:B------:R-:W-:-:S05]  /*0940*/  LEA R6, R7, UR4, 0x2 ;  /* 0x0000000407067c11 */ /* 0x000fca000f8e10ff */
[----:B------:R0:W-:Y:S01]  /*0950*/  @P0 STS [R6], R5 ;  /* 0x0000000506000388 */ /* 0x0001e20000000800 */
[----:B------:R-:W-:Y:S06]  /*0960*/  @P0 BAR.SYNC.DEFER_BLOCKING 0x0 ;  /* 0x0000000000000b1d */ /* 0x000fec0000010000 */
[----:B------:R-:W-:Y:S05]  /*0970*/  @!P1 BRA `(.L_x_5) ;  /* 0x00000008002c9947 */ /* 0x000fea0003800000 */
[----:B------:R-:W-:-:S04]  /*0980*/  SHF.R.U32.HI R9, RZ, 0x1, R8 ;  /* 0x00000001ff097819 */ /* 0x000fc80000011608 */
[----:B------:R-:W-:-:S13]  /*0990*/  ISETP.GE.U32.AND P1, PT, R7, R9, PT ;  /* 0x000000090700720c */ /* 0x000fda0003f26070 */
[----:B------:R-:W-:Y:S02]  /*09a0*/  @!P1 LEA R10, R9, R6, 0x2 ;  /* 0x00000006090a9211 */ /* 0x000fe400078e10ff */
[----:B------:R-:W-:Y:S04]  /*09b0*/  @!P1 LDS R9, [R6] ;  /* 0x0000000006099984 */ /* 0x000fe80000000800 */
[----:B------:R-:W1:Y:S02]  /*09c0*/  @!P1 LDS R10, [R10] ;  /* 0x000000000a0a9984 */ /* 0x000e640000000800 */
[----:B-1----:R-:W-:-:S05]  /*09d0*/  @!P1 FADD.FTZ R9, R9, R10 ;  /* 0x0000000a09099221 */ /* 0x002fca0000010000 */
[----:B------:R1:W-:Y:S01]  /*09e0*/  @!P1 STS [R6], R9 ;  /* 0x0000000906009388 */ /* 0x0003e20000000800 */
[----:B------:R-:W-:Y:S01]  /*09f0*/  BAR.SYNC.DEFER_BLOCKING 0x0 ;  /* 0x0000000000007b1d */ /* 0x000fe20000010000 */
[----:B------:R-:W-:-:S13]  /*0a00*/  ISETP.GE.U32.AND P1, PT, R8, 0x100, PT ;  /* 0x000001000800780c */ /* 0x000fda0003f26070 */
[----:B-1----:R-:W-:Y:S05]  /*0a10*/  @!P1 BRA `(.L_x_5) ;  /* 0x0000000800049947 */ /* 0x002fea0003800000 */
[----:B------:R-:W-:-:S04]  /*0a20*/  SHF.R.U32.HI R10, RZ, 0x2, R8 ;  /* 0x00000002ff0a7819 */ /* 0x000fc80000011608 */
[----:B------:R-:W-:-:S13]  /*0a30*/  ISETP.GE.U32.AND P1, PT, R7, R10, PT ;  /* 0x0000000a0700720c */ /* 0x000fda0003f26070 */
[----:B------:R-:W-:-:S05]  /*0a40*/  @!P1 LOP3.LUT R9, R8, 0x3ffffc, RZ, 0xc0, !PT ;  /* 0x003ffffc08099812 */ /* 0x000fca00078ec0ff */
[----:B------:R-:W-:Y:S02]  /*0a50*/  @!P1 IMAD.IADD R10, R6, 0x1, R9 ;  /* 0x00000001060a9824 */ /* 0x000fe400078e0209 */
        /* <DEDUP_REMOVED lines=19> */
[----:B------:R-:W-:Y:S02]  /*0b90*/  @!P1 IMAD R10, R9, 0x4, R6 ;  /* 0x00000004090a9824 */ /* 0x000fe400078e0206 */
        /* <DEDUP_REMOVED lines=104> */
[----:B------:R-:W-:Y:S06]  /*1220*/  BAR.SYNC.DEFER_BLOCKING 0x0 ;  /* 0x0000000000007b1d */ /* 0x000fec0000010000 */
.L_x_5:
[----:B------:R-:W-:-:S13]  /*1230*/  ISETP.GT.U32.AND P1, PT, R7, 0x1f, PT ;  /* 0x0000001f0700780c */ /* 0x000fda0003f24070 */
[----:B------:R-:W-:Y:S05]  /*1240*/  @P1 BRA `(.L_x_6) ;  /* 0x00000000003c1947 */ /* 0x000fea0003800000 */
[----:B------:R-:W-:Y:S01]  /*1250*/  @P0 LDS R7, [R6] ;  /* 0x0000000006070984 */ /* 0x000fe20000000800 */
[----:B------:R-:W-:-:S03]  /*1260*/  UMOV UR4, 0xffffffff ;  /* 0xffffffff00047882 */ /* 0x000fc60000000000 */
[----:B------:R-:W0:Y:S02]  /*1270*/  @P0 LDS R8, [R6+0x80] ;  /* 0x0000800006080984 */ /* 0x000e240000000800 */
[----:B0-----:R-:W-:Y:S01]  /*1280*/  @P0 FADD.FTZ R5, R7, R8 ;  /* 0x0000000807050221 */ /* 0x001fe20000010000 */
[----:B------:R-:W-:Y:S06]  /*1290*/  BRA.DIV UR4, `(.L_x_7) ;  /* 0x00000002048c7947 */ /* 0x000fec000b800000 */
[----:B-1----:R-:W0:Y:S02]  /*12a0*/  SHFL.DOWN PT, R6, R5, 0x10, 0x1f ;  /* 0x0a001f0005067f89 */ /* 0x002e2400000e0000 */
[----:B0-----:R-:W-:-:S05]  /*12b0*/  FADD.FTZ R6, R6, R5 ;  /* 0x0000000506067221 */ /* 0x001fca0000010000 */
[----:B------:R-:W0:Y:S02]  /*12c0*/  SHFL.DOWN PT, R7, R6, 0x8, 0x1f ;  /* 0x09001f0006077f89 */ /* 0x000e2400000e0000 */
[----:B0-----:R-:W-:-:S05]  /*12d0*/  FADD.FTZ R7, R6, R7 ;  /* 0x0000000706077221 */ /* 0x001fca0000010000 */
[----:B------:R-:W0:Y:S02]  /*12e0*/  SHFL.DOWN PT, R8, R7, 0x4, 0x1f ;  /* 0x08801f0007087f89 */ /* 0x000e2400000e0000 */
[----:B0-----:R-:W-:-:S05]  /*12f0*/  FADD.FTZ R8, R7, R8 ;  /* 0x0000000807087221 */ /* 0x001fca0000010000 */
[----:B------:R-:W0:Y:S02]  /*1300*/  SHFL.DOWN PT, R9, R8, 0x2, 0x1f ;  /* 0x08401f0008097f89 */ /* 0x000e2400000e0000 */
[----:B0-----:R-:W-:-:S05]  /*1310*/  FADD.FTZ R9, R8, R9 ;  /* 0x0000000908097221 */ /* 0x001fca0000010000 */
[----:B------:R0:W1:Y:S02]  /*1320*/  SHFL.DOWN PT, R10, R9, 0x1, 0x1f ;  /* 0x08201f00090a7f89 */ /* 0x00006400000e0000 */
.L_x_13:
[----:B-1----:R-:W-:-:S07]  /*1330*/  FADD.FTZ R13, R9, R10 ;  /* 0x0000000a090d7221 */ /* 0x002fce0000010000 */
.L_x_6:
[----:B------:R-:W-:Y:S05]  /*1340*/  WARPSYNC.ALL ;  /* 0x0000000000007948 */ /* 0x000fea0003800000 */
[----:B------:R-:W-:Y:S01]  /*1350*/  BAR.SYNC.DEFER_BLOCKING 0x0 ;  /* 0x0000000000007b1d */ /* 0x000fe20000010000 */
[----:B------:R-:W-:-:S13]  /*1360*/  ISETP.NE.AND P0, PT, R0, RZ, PT ;  /* 0x000000ff0000720c */ /* 0x000fda0003f05270 */
[----:B------:R-:W-:Y:S05]  /*1370*/  @P0 EXIT ;  /* 0x000000000000094d */ /* 0x000fea0003800000 */
[----:B------:R-:W-:Y:S01]  /*1380*/  FSETP.NE.FTZ.AND P0, PT, |R13|, +INF , PT ;  /* 0x7f8000000d00780b */ /* 0x000fe20003f15200 */
[----:B0-----:R-:W0:Y:S01]  /*1390*/  LDC.64 R8, c[0x0][0xfe0] ;  /* 0x0003f800ff087b82 */ /* 0x001e220000000a00 */
[----:B------:R-:W2:Y:S11]  /*13a0*/  LDCU.U8 UR4, c[0x0][0xff4] ;  /* 0x0001fe80ff0477ac */ /* 0x000eb60008000000 */
[----:B-1----:R-:W1:Y:S01]  /*13b0*/  @!P0 LDC.64 R6, c[0x0][0x388] ;  /* 0x0000e200ff068b82 */ /* 0x002e620000000a00 */
[----:B------:R-:W-:Y:S01]  /*13c0*/  @!P0 MOV R11, 0x1 ;  /* 0x00000001000b8802 */ /* 0x000fe20000000f00 */
[----:B0-----:R-:W-:-:S04]  /*13d0*/  IMAD.WIDE.U32 R8, R2, 0x4, R8 ;  /* 0x0000000402087825 */ /* 0x001fc800078e0008 */
[----:B-1----:R0:W-:Y:S04]  /*13e0*/  @!P0 STG.E.STRONG.SYS desc[UR6][R6.64], R11 ;  /* 0x0000000b06008986 */ /* 0x0021e8000c115906 */
[----:B------:R-:W4:Y:S01]  /*13f0*/  LDG.E R0, desc[UR6][R8.64] ;  /* 0x0000000608007981 */ /* 0x000f22000c1e1900 */
[----:B--2---:R-:W-:-:S06]  /*1400*/  UPRMT UR4, UR4, 0x8880, URZ ;  /* 0x0000888004047896 */ /* 0x004fcc00080000ff */
[----:B------:R-:W-:Y:S01]  /*1410*/  ISETP.NE.AND P0, PT, RZ, UR4, PT ;  /* 0x00000004ff007c0c */ /* 0x000fe2000bf05270 */
[----:B----4-:R-:W-:-:S05]  /*1420*/  FADD.FTZ R5, R13, R0 ;  /* 0x000000000d057221 */ /* 0x010fca0000010000 */
[----:B------:R0:W-:Y:S07]  /*1430*/  STG.E desc[UR6][R8.64], R5 ;  /* 0x0000000508007986 */ /* 0x0001ee000c101906 */
[----:B------:R-:W-:Y:S05]  /*1440*/  @!P0 EXIT ;  /* 0x000000000000894d */ /* 0x000fea0003800000 */
[----:B------:R-:W1:Y:S01]  /*1450*/  LDCU UR4, c[0x0][0xfd0] ;  /* 0x0001fa00ff0477ac */ /* 0x000e620008000800 */
[----:B0-----:R-:W0:Y:S01]  /*1460*/  LDC.64 R6, c[0x0][0xfe8] ;  /* 0x0003fa00ff067b82 */ /* 0x001e220000000a00 */
[----:B------:R-:W2:Y:S01]  /*1470*/  LDCU UR5, c[0x0][0xff8] ;  /* 0x0001ff00ff0577ac */ /* 0x000ea20008000800 */
[----:B-1----:R-:W-:-:S04]  /*1480*/  VIADD R3, R3, UR4 ;  /* 0x0000000403037c36 */ /* 0x002fc80008000000 */
[----:B--2---:R-:W-:-:S04]  /*1490*/  IMAD R3, R3, UR5, R4 ;  /* 0x0000000503037c24 */ /* 0x004fc8000f8e0204 */
[----:B0-----:R-:W-:-:S05]  /*14a0*/  IMAD.WIDE R2, R3, 0x4, R6 ;  /* 0x0000000403027825 */ /* 0x001fca00078e0206 */
[----:B------:R-:W-:Y:S01]  /*14b0*/  STG.E desc[UR6][R2.64], R13 ;  /* 0x0000000d02007986 */ /* 0x000fe2000c101906 */
[----:B------:R-:W-:Y:S05]  /*14c0*/  EXIT ;  /* 0x000000000000794d */ /* 0x000fea0003800000 */
.L_x_7:
[----:B------:R-:W-:Y:S02]  /*14d0*/  HFMA2 R12, -RZ, RZ, 0, 9.5367431640625e-07 ;  /* 0x00000010ff0c7431 */ /* 0x000fe400000001ff */
[----:B---3--:R-:W-:Y:S01]  /*14e0*/  IMAD.MOV.U32 R14, RZ, RZ, 0x1f ;  /* 0x0000001fff0e7424 */ /* 0x008fe200078e00ff */
[----:B-1----:R-:W-:-:S07]  /*14f0*/  MOV R11, 0xffffffff ;  /* 0xffffffff000b7802 */ /* 0x002fce0000000f00 */
[----:B------:R-:W-:Y:S05]  /*1500*/  WARPSYNC.COLLECTIVE R11, `(.L_x_8) ;  /* 0x000000000b087348 */ /* 0x000fea0003c00000 */
[----:B------:R0:W1:Y:S02]  /*1510*/  SHFL.DOWN P0, R10, R5, R12, R14 ;  /* 0x0800000c050a7389 */ /* 0x000064000000000e */
[----:B01----:R-:W-:Y:S05]  /*1520*/  ENDCOLLECTIVE ;  /* 0x000000000000791b */ /* 0x003fea0003800000 */
.L_x_8:
[----:B------:R-:W-:Y:S02]  /*1530*/  IMAD.MOV.U32 R12, RZ, RZ, 0x8 ;  /* 0x00000008ff0c7424 */ /* 0x000fe400078e00ff */
[----:B------:R-:W-:-:S04]  /*1540*/  IMAD.MOV.U32 R6, RZ, RZ, R10 ;  /* 0x000000ffff067224 */ /* 0x000fc800078e000a */
[----:B------:R-:W-:-:S05]  /*1550*/  FADD.FTZ R6, R6, R5 ;  /* 0x0000000506067221 */ /* 0x000fca0000010000 */
[----:B------:R-:W-:-:S07]  /*1560*/  MOV R5, R6 ;  /* 0x0000000600057202 */ /* 0x000fce0000000f00 */
[----:B------:R-:W-:Y:S05]  /*1570*/  WARPSYNC.COLLECTIVE R11, `(.L_x_9) ;  /* 0x000000000b087348 */ /* 0x000fea0003c00000 */
[----:B------:R0:W1:Y:S02]  /*1580*/  SHFL.DOWN P0, R10, R5, R12, R14 ;  /* 0x0800000c050a7389 */ /* 0x000064000000000e */
[----:B01----:R-:W-:Y:S05]  /*1590*/  ENDCOLLECTIVE ;  /* 0x000000000000791b */ /* 0x003fea0003800000 */
.L_x_9:
[----:B------:R-:W-:Y:S01]  /*15a0*/  HFMA2 R12, -RZ, RZ, 0, 2.384185791015625e-07 ;  /* 0x00000004ff0c7431 */ /* 0x000fe200000001ff */
[----:B------:R-:W-:-:S05]  /*15b0*/  MOV R7, R10 ;  /* 0x0000000a00077202 */ /* 0x000fca0000000f00 */
[----:B------:R-:W-:-:S04]  /*15c0*/  FADD.FTZ R7, R6, R7 ;  /* 0x0000000706077221 */ /* 0x000fc80000010000 */
[----:B------:R-:W-:-:S07]  /*15d0*/  IMAD.MOV.U32 R5, RZ, RZ, R7 ;  /* 0x000000ffff057224 */ /* 0x000fce00078e0007 */
[----:B------:R-:W-:Y:S05]  /*15e0*/  WARPSYNC.COLLECTIVE R11, `(.L_x_10) ;  /* 0x000000000b087348 */ /* 0x000fea0003c00000 */
[----:B------:R0:W1:Y:S02]  /*15f0*/  SHFL.DOWN P0, R10, R5, R12, R14 ;  /* 0x0800000c050a7389 */ /* 0x000064000000000e */
[----:B01----:R-:W-:Y:S05]  /*1600*/  ENDCOLLECTIVE ;  /* 0x000000000000791b */ /* 0x003fea0003800000 */
.L_x_10:
[----:B------:R-:W-:Y:S02]  /*1610*/  IMAD.MOV.U32 R12, RZ, RZ, 0x2 ;  /* 0x00000002ff0c7424 */ /* 0x000fe400078e00ff */
[----:B------:R-:W-:-:S04]  /*1620*/  IMAD.MOV.U32 R8, RZ, RZ, R10 ;  /* 0x000000ffff087224 */ /* 0x000fc800078e000a */
[----:B------:R-:W-:-:S05]  /*1630*/  FADD.FTZ R8, R7, R8 ;  /* 0x0000000807087221 */ /* 0x000fca0000010000 */
[----:B------:R-:W-:-:S07]  /*1640*/  MOV R5, R8 ;  /* 0x0000000800057202 */ /* 0x000fce0000000f00 */
[----:B------:R-:W-:Y:S05]  /*1650*/  WARPSYNC.COLLECTIVE R11, `(.L_x_11) ;  /* 0x000000000b087348 */ /* 0x000fea0003c00000 */
[----:B------:R0:W1:Y:S02]  /*1660*/  SHFL.DOWN P0, R10, R5, R12, R14 ;  /* 0x0800000c050a7389 */ /* 0x000064000000000e */
[----:B01----:R-:W-:Y:S05]  /*1670*/  ENDCOLLECTIVE ;  /* 0x000000000000791b */ /* 0x003fea0003800000 */
.L_x_11:
[----:B------:R-:W-:Y:S01]  /*1680*/  HFMA2 R12, -RZ, RZ, 0, 5.9604644775390625e-08 ;  /* 0x00000001ff0c7431 */ /* 0x000fe200000001ff */
[----:B------:R-:W-:-:S05]  /*1690*/  MOV R9, R10 ;  /* 0x0000000a00097202 */ /* 0x000fca0000000f00 */
[----:B------:R-:W-:-:S04]  /*16a0*/  FADD.FTZ R9, R8, R9 ;  /* 0x0000000908097221 */ /* 0x000fc80000010000 */
[----:B------:R-:W-:-:S07]  /*16b0*/  IMAD.MOV.U32 R5, RZ, RZ, R9 ;  /* 0x000000ffff057224 */ /* 0x000fce00078e0009 */
[----:B------:R-:W-:Y:S05]  /*16c0*/  WARPSYNC.COLLECTIVE R11, `(.L_x_12) ;  /* 0x000000000b087348 */ /* 0x000fea0003c00000 */
[----:B------:R0:W1:Y:S02]  /*16d0*/  SHFL.DOWN P0, R10, R5, R12, R14 ;  /* 0x0800000c050a7389 */ /* 0x000064000000000e */
[----:B01----:R-:W-:Y:S05]  /*16e0*/  ENDCOLLECTIVE ;  /* 0x000000000000791b */ /* 0x003fea0003800000 */
.L_x_12:
[----:B------:R-:W-:Y:S05]  /*16f0*/  BRA `(.L_x_13) ;  /* 0xfffffffc000c7947 */ /* 0x000fea000383ffff */
.L_x_14:
[----:B------:R-:W-:-:S00]  /*1700*/  BRA `(.L_x_14) ;  /* 0xfffffffc00fc7947 */ /* 0x000fc0000383ffff */
[----:B------:R-:W-:-:S00]  /*1710*/  NOP ;  /* 0x0000000000007918 */ /* 0x000fc00000000000 */
        /* <DEDUP_REMOVED lines=14> */
.L_x_83:


//--------------------- .text._Z25multi_tensor_apply_kernelI18TensorListMetadataILi2EE18L2NormScaleFunctorIN3c104HalfEfEJPfS6_fbiEEvlPViT_T0_DpT1_ --------------------------
	.section	.text._Z25multi_tensor_apply_kernelI18TensorListMetadataILi2EE18L2NormScaleFunctorIN3c104HalfEfEJPfS6_fbiEEvlPViT_T0_DpT1_,"ax",@progbits
	.align	128
        .global         _Z25multi_tensor_apply_kernelI18TensorListMetadataILi2EE18L2NormScaleFunctorIN3c104HalfEfEJPfS6_fbiEEvlPViT_T0_DpT1_
        .type           _Z25multi_tensor_apply_kernelI18TensorListMetadataILi2EE18L2NormScaleFunctorIN3c104HalfEfEJPfS6_fbiEEvlPViT_T0_DpT1_,@function
        .size           _Z25multi_tensor_apply_kernelI18TensorListMetadataILi2EE18L2NormScaleFunctorIN3c104HalfEfEJPfS6_fbiEEvlPViT_T0_DpT1_,(.L_x_84 - _Z25multi_tensor_apply_kernelI18TensorListMetadataILi2EE18L2NormScaleFunctorIN3c104HalfEfEJPfS6_fbiEEvlPViT_T0_DpT1_)
        .other          _Z25multi_tensor_apply_kernelI18TensorListMetadataILi2EE18L2NormScaleFunctorIN3c104HalfEfEJPfS6_fbiEEvlPViT_T0_DpT1_,@"STO_CUDA_ENTRY STV_DEFAULT"
_Z25multi_tensor_apply_kernelI18TensorListMetadataILi2EE18L2NormScaleFunctorIN3c104HalfEfEJPfS6_fbiEEvlPViT_T0_DpT1_:
.text._Z25multi_tensor_apply_kernelI18TensorListMetadataILi2EE18L2NormScaleFunctorIN3c104HalfEfEJPfS6_fbiEEvlPViT_T0_DpT1_:
[----:B------:R-:W-:Y:S01]  /*0000*/  LDC R1, c[0x0][0x37c] ;  /* 0x0000df00ff017b82 */ /* 0x000fe20000000800 */
[----:B------:R-:W0:Y:S01]  /*0010*/  S2R R0, SR_CTAID.X ;  /* 0x0000000000007919 */ /* 0x000e220000002500 */
[----:B------:R-:W-:-:S06]  /*0020*/  IMAD.MOV.U32 R3, RZ, RZ, 0x10 ;  /* 0x00000010ff037424 */ /* 0x000fcc00078e00ff */
[----:B------:R-:W1:Y:S01]  /*0030*/  LDC R6, c[0x0][0x380] ;  /* 0x0000e000ff067b82 */ /* 0x000e620000000800 */
[----:B------:R-:W2:Y:S01]  /*0040*/  LDCU.64 UR6, c[0x0][0x358] ;  /* 0x00006b00ff0677ac */ /* 0x000ea20008000a00 */
[----:B------:R-:W-:-:S06]  /*0050*/  HFMA2 R12, -RZ, RZ, 0, 0 ;  /* 0x00000000ff0c7431 */ /* 0x000fcc00000001ff */
        /* <DEDUP_REMOVED lines=11> */
[----:B-1----:R-:W-:-:S05]  /*0110*/  IMAD.IADD R5, R5, 0x1, -R7 ;  /* 0x0000000105057824 */ /* 0x002fca00078e0a07 */
[----:B------:R-:W-:Y:S01]  /*0120*/  LOP3.LUT P0, RZ, R5, 0x3, R6, 0xc8, !PT ;  /* 0x0000000305ff7812 */ /* 0x000fe2000780c806 */
[----:B---3--:R-:W-:-:S03]  /*0130*/  IMAD.WIDE R8, R7, 0x4, R8 ;  /* 0x0000000407087825 */ /* 0x008fc600078e0208 */
[----:B------:R-:W-:-:S04]  /*0140*/  LOP3.LUT P2, RZ, R8, 0xf, RZ, 0xc0, !PT ;  /* 0x0000000f08ff7812 */ /* 0x000fc8000784c0ff */
[----:B------:R-:W-:-:S13]  /*0150*/  PLOP3.LUT P0, PT, P2, P0, P1, 0x1, 0x0 ;  /* 0x000000000000781c */ /* 0x000fda0001700011 */
[----:B--2---:R-:W-:Y:S05]  /*0160*/  @P0 BRA `(.L_x_15) ;  /* 0x0000000000fc0947 */ /* 0x004fea0003800000 */
[----:B------:R-:W-:Y:S01]  /*0170*/  VIMNMX R4, PT, PT, R5, R6, PT ;  /* 0x0000000605047248 */ /* 0x000fe20003fe0100 */
[----:B------:R-:W-:Y:S01]  /*0180*/  IMAD.MOV.U32 R13, RZ, RZ, RZ ;  /* 0x000000ffff0d7224 */ /* 0x000fe200078e00ff */
[----:B------:R-:W-:Y:S02]  /*0190*/  CS2R R14, SRZ ;  /* 0x00000000000e7805 */ /* 0x000fe4000001ff00 */
[----:B------:R-:W-:-:S13]  /*01a0*/  ISETP.GE.AND P0, PT, R4, 0x1, PT ;  /* 0x000000010400780c */ /* 0x000fda0003f06270 */
[----:B------:R-:W-:Y:S05]  /*01b0*/  @!P0 BRA `(.L_x_16) ;  /* 0x0000000400788947 */ /* 0x000fea0003800000 */
[----:B------:R-:W0:Y:S01]  /*01c0*/  S2R R20, SR_TID.X ;  /* 0x0000000000147919 */ /* 0x000e220000002100 */
[----:B------:R-:W-:Y:S02]  /*01d0*/  VIMNMX.U32 R21, PT, PT, R5, R6, PT ;  /* 0x0000000605157248 */ /* 0x000fe40003fe0000 */
[----:B------:R-:W-:Y:S02]  /*01e0*/  CS2R R12, SRZ ;  /* 0x00000000000c7805 */ /* 0x000fe4000001ff00 */
[----:B------:R-:W-:Y:S01]  /*01f0*/  CS2R R14, SRZ ;  /* 0x00000000000e7805 */ /* 0x000fe2000001ff00 */
[----:B------:R-:W1:Y:S01]  /*0200*/  LDCU UR5, c[0x0][0x360] ;  /* 0x00006c00ff0577ac */ /* 0x000e620008000800 */
[----:B------:R-:W-:-:S05]  /*0210*/  UMOV UR4, URZ ;  /* 0x000000ff00047c82 */ /* 0x000fca0008000000 */
.L_x_17:
[----:B0--3--:R-:W-:Y:S02]  /*0220*/  IADD3 R18, PT, PT, R20, UR4, RZ ;  /* 0x0000000414127c10 */ /* 0x009fe4000fffe0ff */
[----:B------:R-:W-:Y:S02]  /*0230*/  PRMT R22, RZ, 0x7610, R22 ;  /* 0x00007610ff167816 */ /* 0x000fe40000000016 */
[C---:B------:R-:W-:Y:S01]  /*0240*/  ISETP.GE.AND P0, PT, R18.reuse, R21, PT ;  /* 0x000000151200720c */ /* 0x040fe20003f06270 */
[----:B-1----:R-:W-:-:S05]  /*0250*/  VIADD R19, R18, UR5 ;  /* 0x0000000512137c36 */ /* 0x002fca0008000000 */
[C---:B------:R-:W-:Y:S02]  /*0260*/  IADD3 R29, PT, PT, R19.reuse, UR5, RZ ;  /* 0x00000005131d7c10 */ /* 0x040fe4000fffe0ff */
[----:B------:R-:W-:-:S05]  /*0270*/  ISETP.GE.AND P4, PT, R19, R21, PT ;  /* 0x000000151300720c */ /* 0x000fca0003f86270 */
[----:B------:R-:W-:Y:S01]  /*0280*/  @!P0 IMAD.WIDE R6, R18, 0x2, R2 ;  /* 0x0000000212068825 */ /* 0x000fe200078e0202 */
[----:B------:R-:W-:Y:S01]  /*0290*/  PRMT R23, RZ, 0x7610, R23 ;  /* 0x00007610ff177816 */ /* 0x000fe20000000017 */
[----:B------:R-:W0:Y:S03]  /*02a0*/  @!P0 LDC R26, c[0x0][0xff0] ;  /* 0x0003fc00ff1a8b82 */ /* 0x000e260000000800 */
[----:B------:R1:W2:Y:S01]  /*02b0*/  @!P0 LDG.E.U16 R22, desc[UR6][R6.64] ;  /* 0x0000000606168981 */ /* 0x0002a2000c1e1500 */
[C---:B------:R-:W-:Y:S01]  /*02c0*/  VIADD R27, R29.reuse, UR5 ;  /* 0x000000051d1b7c36 */ /* 0x040fe20008000000 */
[----:B------:R-:W-:Y:S01]  /*02d0*/  ISETP.GE.AND P1, PT, R29, R21, PT ;  /* 0x000000151d00720c */ /* 0x000fe20003f26270 */
[----:B------:R-:W-:-:S03]  /*02e0*/  @!P4 IMAD.WIDE R16, R19, 0x2, R2 ;  /* 0x000000021310c825 */ /* 0x000fc600078e0202 */
[----:B------:R-:W-:Y:S02]  /*02f0*/  ISETP.GE.AND P2, PT, R27, R21, PT ;  /* 0x000000151b00720c */ /* 0x000fe40003f46270 */
[----:B------:R3:W4:Y:S01]  /*0300*/  @!P4 LDG.E.U16 R23, desc[UR6][R16.64] ;  /* 0x000000061017c981 */ /* 0x000722000c1e1500 */
[----:B------:R-:W-:Y:S02]  /*0310*/  PRMT R25, RZ, 0x7610, R25 ;  /* 0x00007610ff197816 */ /* 0x000fe40000000019 */
[----:B------:R-:W-:-:S04]  /*0320*/  PRMT R24, RZ, 0x7610, R24 ;  /* 0x00007610ff187816 */ /* 0x000fc80000000018 */
[----:B------:R-:W-:-:S04]  /*0330*/  @!P1 IMAD.WIDE R4, R29, 0x2, R2 ;  /* 0x000000021d049825 */ /* 0x000fc800078e0202 */
[----:B-1----:R-:W-:Y:S01]  /*0340*/  @!P2 IMAD.WIDE R6, R27, 0x2, R2 ;  /* 0x000000021b06a825 */ /* 0x002fe200078e0202 */
[----:B------:R1:W5:Y:S04]  /*0350*/  @!P1 LDG.E.U16 R24, desc[UR6][R4.64] ;  /* 0x0000000604189981 */ /* 0x000368000c1e1500 */
[----:B------:R5:W5:Y:S01]  /*0360*/  @!P2 LDG.E.U16 R25, desc[UR6][R6.64] ;  /* 0x000000060619a981 */ /* 0x000b62000c1e1500 */
[----:B---3--:R-:W-:Y:S01]  /*0370*/  @!P0 IMAD.WIDE R16, R18, 0x4, R8 ;  /* 0x0000000412108825 */ /* 0x008fe200078e0208 */
[----:B------:R-:W-:Y:S01]  /*0380*/  ULEA UR4, UR5, UR4, 0x2 ;  /* 0x0000000405047291 */ /* 0x000fe2000f8e10ff */
[----:B-1----:R-:W1:Y:S05]  /*0390*/  @!P4 LDC R4, c[0x0][0xff0] ;  /* 0x0003fc00ff04cb82 */ /* 0x002e6a0000000800 */
[----:B------:R-:W-:Y:S01]  /*03a0*/  ISETP.LE.AND P3, PT, R21, UR4, PT ;  /* 0x0000000415007c0c */ /* 0x000fe2000bf63270 */
[----:B--2---:R-:W-:-:S02]  /*03b0*/  HADD2.F32 R28, -RZ, R22.H0_H0 ;  /* 0x20000016ff1c7230 */ /* 0x004fc40000004100 */
[----:B------:R-:W-:-:S03]  /*03c0*/  @!P0 HADD2.F32 R22, -RZ, R22.H0_H0 ;  /* 0x20000016ff168230 */ /* 0x000fc60000004100 */
[----:B0-----:R-:W-:Y:S02]  /*03d0*/  @!P0 FMUL.FTZ R5, R28, R26 ;  /* 0x0000001a1c058220 */ /* 0x001fe40000410000 */
[----:B------:R-:W0:Y:S01]  /*03e0*/  @!P2 LDC R26, c[0x0][0xff0] ;  /* 0x0003fc00ff1aab82 */ /* 0x000e220000000800 */
[--C-:B----4-:R-:W-:Y:S02]  /*03f0*/  HADD2.F32 R18, -RZ, R23.reuse.H0_H0 ;  /* 0x20000017ff127230 */ /* 0x110fe40000004100 */
[----:B------:R-:W-:Y:S01]  /*0400*/  @!P0 FFMA.FTZ R15, R22, R22, R15 ;  /* 0x00000016160f8223 */ /* 0x000fe2000001000f */
[----:B------:R1:W-:Y:S01]  /*0410*/  @!P0 STG.E desc[UR6][R16.64], R5 ;  /* 0x0000000510008986 */ /* 0x0003e2000c101906 */
[----:B------:R-:W-:-:S03]  /*0420*/  @!P4 HADD2.F32 R23, -RZ, R23.H0_H0 ;  /* 0x20000017ff17c230 */ /* 0x000fc60000004100 */
[----:B------:R-:W2:Y:S02]  /*0430*/  @!P1 LDC R28, c[0x0][0xff0] ;  /* 0x0003fc00ff1c9b82 */ /* 0x000ea40000000800 */
[----:B------:R-:W-:Y:S01]  /*0440*/  @!P4 FFMA.FTZ R14, R23, R23, R14 ;  /* 0x00000017170ec223 */ /* 0x000fe2000001000e */
[----:B-----5:R-:W-:Y:S02]  /*0450*/  HADD2.F32 R7, -RZ, R24.H0_H0 ;  /* 0x20000018ff077230 */ /* 0x020fe40000004100 */
[----:B-1----:R-:W-:Y:S01]  /*0460*/  @!P4 FMUL.FTZ R17, R18, R4 ;  /* 0x000000041211c220 */ /* 0x002fe20000410000 */
[----:B------:R-:W-:-:S04]  /*0470*/  @!P4 IMAD.WIDE R18, R19, 0x4, R8 ;  /* 0x000000041312c825 */ /* 0x000fc800078e0208 */
[--C-:B------:R-:W-:Y:S01]  /*0480*/  HADD2.F32 R4, -RZ, R25.reuse.H0_H0 ;  /* 0x20000019ff047230 */ /* 0x100fe20000004100 */
[----:B------:R3:W-:Y:S01]  /*0490*/  @!P4 STG.E desc[UR6][R18.64], R17 ;  /* 0x000000111200c986 */ /* 0x0007e2000c101906 */
[----:B------:R-:W-:Y:S02]  /*04a0*/  @!P1 HADD2.F32 R24, -RZ, R24.H0_H0 ;  /* 0x20000018ff189230 */ /* 0x000fe40000004100 */
[----:B------:R-:W-:Y:S02]  /*04b0*/  @!P2 HADD2.F32 R25, -RZ, R25.H0_H0 ;  /* 0x20000019ff19a230 */ /* 0x000fe40000004100 */
[----:B0-----:R-:W-:Y:S01]  /*04c0*/  @!P2 FMUL.FTZ R26, R4, R26 ;  /* 0x0000001a041aa220 */ /* 0x001fe20000410000 */
[----:B------:R-:W-:-:S04]  /*04d0*/  @!P1 IMAD.WIDE R4, R29, 0x4, R8 ;  /* 0x000000041d049825 */ /* 0x000fc800078e0208 */
[----:B------:R-:W-:Y:S01]  /*04e0*/  @!P1 FFMA.FTZ R13, R24, R24, R13 ;  /* 0x00000018180d9223 */ /* 0x000fe2000001000d */
[----:B------:R-:W-:Y:S01]  /*04f0*/  @!P2 FFMA.FTZ R12, R25, R25, R12 ;  /* 0x00000019190ca223 */ /* 0x000fe2000001000c */
[----:B--2---:R-:W-:Y:S01]  /*0500*/  @!P1 FMUL.FTZ R28, R7, R28 ;  /* 0x0000001c071c9220 */ /* 0x004fe20000410000 */
[----:B------:R-:W-:-:S04]  /*0510*/  @!P2 IMAD.WIDE R6, R27, 0x4, R8 ;  /* 0x000000041b06a825 */ /* 0x000fc800078e0208 */
[----:B------:R3:W-:Y:S04]  /*0520*/  @!P1 STG.E desc[UR6][R4.64], R28 ;  /* 0x0000001c04009986 */ /* 0x0007e8000c101906 */
[----:B------:R3:W-:Y:S01]  /*0530*/  @!P2 STG.E desc[UR6][R6.64], R26 ;  /* 0x0000001a0600a986 */ /* 0x0007e2000c101906 */
[----:B------:R-:W-:Y:S05]  /*0540*/  @!P3 BRA `(.L_x_17) ;  /* 0xfffffffc0034b947 */ /* 0x000fea000383ffff */
[----:B------:R-:W-:Y:S05]  /*0550*/  BRA `(.L_x_16) ;  /* 0x0000000000907947 */ /* 0x000fea0003800000 */
.L_x_15:
[----:B------:R-:W0:Y:S01]  /*0560*/  S2R R21, SR_TID.X ;  /* 0x0000000000157919 */ /* 0x000e220000002100 */
[----:B------:R-:W-:Y:S01]  /*0570*/  VIMNMX R7, PT, PT, R5, R6, PT ;  /* 0x0000000605077248 */ /* 0x000fe20003fe0100 */
[----:B------:R-:W1:Y:S01]  /*0580*/  LDCU UR4, c[0x0][0xff0] ;  /* 0x0001fe00ff0477ac */ /* 0x000e620008000800 */
[----:B------:R-:W-:Y:S01]  /*0590*/  BSSY.RECONVERGENT B0, `(.L_x_16) ;  /* 0x0000020000007945 */ /* 0x000fe20003800200 */
[----:B------:R-:W-:Y:S01]  /*05a0*/  IMAD.MOV.U32 R13, RZ, RZ, RZ ;  /* 0x000000ffff0d7224 */ /* 0x000fe200078e00ff */
[----:B------:R-:W-:Y:S02]  /*05b0*/  CS2R R14, SRZ ;  /* 0x00000000000e7805 */ /* 0x000fe4000001ff00 */
[----:B0-----:R-:W-:-:S04]  /*05c0*/  SHF.L.U32 R4, R21, 0x2, RZ ;  /* 0x0000000215047819 */ /* 0x001fc800000006ff */
[----:B------:R-:W-:-:S13]  /*05d0*/  ISETP.GT.AND P0, PT, R7, R4, PT ;  /* 0x000000040700720c */ /* 0x000fda0003f04270 */
[----:B-1----:R-:W-:Y:S05]  /*05e0*/  @!P0 BRA `(.L_x_18) ;  /* 0x0000000000688947 */ /* 0x002fea0003800000 */
[----:B------:R-:W0:Y:S01]  /*05f0*/  LDC R18, c[0x0][0x360] ;  /* 0x0000d800ff127b82 */ /* 0x000e220000000800 */
[----:B------:R-:W-:Y:S02]  /*0600*/  VIMNMX.U32 R19, PT, PT, R5, R6, PT ;  /* 0x0000000605137248 */ /* 0x000fe40003fe0000 */
[----:B------:R-:W-:Y:S02]  /*0610*/  CS2R R12, SRZ ;  /* 0x00000000000c7805 */ /* 0x000fe4000001ff00 */
[----:B------:R-:W-:-:S07]  /*0620*/  CS2R R14, SRZ ;  /* 0x00000000000e7805 */ /* 0x000fce000001ff00 */
.L_x_19:
[----:B------:R-:W-:-:S05]  /*0630*/  IMAD.WIDE R22, R21, 0x8, R2 ;  /* 0x0000000815167825 */ /* 0x000fca00078e0202 */
[----:B-1----:R1:W2:Y:S01]  /*0640*/  LDG.E.64 R4, desc[UR6][R22.64] ;  /* 0x0000000616047981 */ /* 0x0022a2000c1e1b00 */
[----:B------:R-:W-:Y:S01]  /*0650*/  IMAD.WIDE R16, R21, 0x10, R8 ;  /* 0x0000001015107825 */ /* 0x000fe200078e0208 */
[----:B0-----:R-:W-:-:S05]  /*0660*/  IADD3 R21, PT, PT, R18, R21, RZ ;  /* 0x0000001512157210 */ /* 0x001fca0007ffe0ff */
[----:B-1----:R-:W-:-:S05]  /*0670*/  IMAD.SHL.U32 R22, R21, 0x4, RZ ;  /* 0x0000000415167824 */ /* 0x002fca00078e00ff */
[----:B------:R-:W-:Y:S02]  /*0680*/  ISETP.GE.AND P0, PT, R22, R19, PT ;  /* 0x000000131600720c */ /* 0x000fe40003f06270 */
[--C-:B--2---:R-:W-:Y:S01]  /*0690*/  SHF.R.U64 R25, R4, 0x10, R5.reuse ;  /* 0x0000001004197819 */ /* 0x104fe20000001205 */
[----:B------:R-:W-:Y:S01]  /*06a0*/  HADD2.F32 R20, -RZ, R4.H0_H0 ;  /* 0x20000004ff147230 */ /* 0x000fe20000004100 */
[----:B------:R-:W-:Y:S01]  /*06b0*/  SHF.R.U32.HI R27, RZ, 0x10, R5 ;  /* 0x00000010ff1b7819 */ /* 0x000fe20000011605 */
[----:B------:R-:W-:Y:S02]  /*06c0*/  HADD2.F32 R24, -RZ, R5.H0_H0 ;  /* 0x20000005ff187230 */ /* 0x000fe40000004100 */
[----:B------:R-:W-:Y:S02]  /*06d0*/  HADD2.F32 R25, -RZ, R25.H0_H0 ;  /* 0x20000019ff197230 */ /* 0x000fe40000004100 */
[----:B------:R-:W-:Y:S01]  /*06e0*/  FMUL.FTZ R4, R20, UR4 ;  /* 0x0000000414047c20 */ /* 0x000fe20008410000 */
[----:B------:R-:W-:-:S02]  /*06f0*/  HADD2.F32 R27, -RZ, R27.H0_H0 ;  /* 0x2000001bff1b7230 */ /* 0x000fc40000004100 */
[----:B------:R-:W-:Y:S01]  /*0700*/  FMUL.FTZ R6, R24, UR4 ;  /* 0x0000000418067c20 */ /* 0x000fe20008410000 */
[----:B------:R-:W-:Y:S01]  /*0710*/  FFMA.FTZ R15, R20, R20, R15 ;  /* 0x00000014140f7223 */ /* 0x000fe2000001000f */
[----:B------:R-:W-:Y:S01]  /*0720*/  FMUL.FTZ R5, R25, UR4 ;  /* 0x0000000419057c20 */ /* 0x000fe20008410000 */
[----:B------:R-:W-:Y:S01]  /*0730*/  FFMA.FTZ R13, R24, R24, R13 ;  /* 0x00000018180d7223 */ /* 0x000fe2000001000d */
[----:B------:R-:W-:Y:S01]  /*0740*/  FMUL.FTZ R7, R27, UR4 ;  /* 0x000000041b077c20 */ /* 0x000fe20008410000 */
[----:B------:R-:W-:Y:S01]  /*0750*/  FFMA.FTZ R14, R25, R25, R14 ;  /* 0x00000019190e7223 */ /* 0x000fe2000001000e */
[----:B------:R-:W-:-:S03]  /*0760*/  FFMA.FTZ R12, R27, R27, R12 ;  /* 0x0000001b1b0c7223 */ /* 0x000fc6000001000c */
[----:B------:R1:W-:Y:S01]  /*0770*/  STG.E.128 desc[UR6][R16.64], R4 ;  /* 0x0000000410007986 */ /* 0x0003e2000c101d06 */
[----:B------:R-:W-:Y:S05]  /*0780*/  @!P0 BRA `(.L_x_19) ;  /* 0xfffffffc00a88947 */ /* 0x000fea000383ffff */
.L_x_18:
[----:B------:R-:W-:Y:S05]  /*0790*/  BSYNC.RECONVERGENT B0 ;  /* 0x0000000000007941 */ /* 0x000fea0003800200 */
.L_x_16:
[----:B------:R-:W0:Y:S01]  /*07a0*/  LDCU UR8, c[0x0][0x360] ;  /* 0x00006c00ff0877ac */ /* 0x000e220008000800 */
[----:B------:R-:W2:Y:S01]  /*07b0*/  S2R R2, SR_TID.X ;  /* 0x0000000000027919 */ /* 0x000ea20000002100 */
[----:B------:R-:W0:Y:S01]  /*07c0*/  LDC R3, c[0x0][0x364] ;  /* 0x0000d900ff037b82 */ /* 0x000e220000000800 */
[----:B------:R-:W-:Y:S01]  /*07d0*/  FADD.FTZ R15, RZ, R15 ;  /* 0x0000000fff0f7221 */ /* 0x000fe20000010000 */
[----:B------:R-:W-:Y:S01]  /*07e0*/  UMOV UR4, 0x400 ;  /* 0x0000040000047882 */ /* 0x000fe20000000000 */
[----:B-1-3--:R-:W2:Y:S02]  /*07f0*/  S2R R5, SR_TID.Y ;  /* 0x0000000000057919 */ /* 0x00aea40000002200 */
[----:B------:R-:W-:-:S03]  /*0800*/  FADD.FTZ R14, R15, R14 ;  /* 0x0000000e0f0e7221 */ /* 0x000fc60000010000 */
[----:B------:R-:W1:Y:S01]  /*0810*/  S2UR UR5, SR_CgaCtaId ;  /* 0x00000000000579c3 */ /* 0x000e620000008800 */
[----:B------:R-:W-:-:S04]  /*0820*/  FADD.FTZ R13, R14, R13 ;  /* 0x0000000d0e0d7221 */ /* 0x000fc80000010000 */
[----:B------:R-:W-:Y:S01]  /*0830*/  FADD.FTZ R12, R13, R12 ;  /* 0x0000000c0d0c7221 */ /* 0x000fe20000010000 */
[----:B0-----:R-:W-:-:S05]  /*0840*/  IMAD R3, R3, UR8, RZ ;  /* 0x0000000803037c24 */ /* 0x001fca000f8e02ff */
[C---:B------:R-:W-:Y:S02]  /*0850*/  ISETP.GE.U32.AND P0, PT, R3.reuse, 0x40, PT ;  /* 0x000000400300780c */ /* 0x040fe40003f06070 */
[----:B------:R-:W-:Y:S01]  /*0860*/  ISETP.GE.U32.AND P1, PT, R3, 0x80, PT ;  /* 0x000000800300780c */ /* 0x000fe20003f26070 */
[----:B-1----:R-:W-:Y:S01]  /*0870*/  ULEA UR4, UR5, UR4, 0x18 ;  /* 0x0000000405047291 */ /* 0x002fe2000f8ec0ff */
[----:B--2---:R-:W-:-:S05]  /*0880*/  IMAD R4, R5, UR8, R2 ;  /* 0x0000000805047c24 */ /* 0x004fca000f8e0202 */
        /* <DEDUP_REMOVED lines=143> */
.L_x_20:
[----:B------:R-:W-:-:S13]  /*1180*/  ISETP.GT.U32.AND P1, PT, R4, 0x1f, PT ;  /* 0x0000001f0400780c */ /* 0x000fda0003f24070 */
[----:B------:R-:W-:Y:S05]  /*1190*/  @P1 BRA `(.L_x_21) ;  /* 0x00000000003c1947 */ /* 0x000fea0003800000 */
[----:B------:R-:W-:Y:S01]  /*11a0*/  @P0 LDS R3, [R5] ;  /* 0x0000000005030984 */ /* 0x000fe20000000800 */
[----:B------:R-:W-:-:S03]  /*11b0*/  UMOV UR4, 0xffffffff ;  /* 0xffffffff00047882 */ /* 0x000fc60000000000 */
[----:B------:R-:W0:Y:S02]  /*11c0*/  @P0 LDS R4, [R5+0x80] ;  /* 0x0000800005040984 */ /* 0x000e240000000800 */
[----:B0-----:R-:W-:Y:S01]  /*11d0*/  @P0 FADD.FTZ R12, R3, R4 ;  /* 0x00000004030c0221 */ /* 0x001fe20000010000 */
[----:B------:R-:W-:Y:S06]  /*11e0*/  BRA.DIV UR4, `(.L_x_22) ;  /* 0x00000002048c7947 */ /* 0x000fec000b800000 */
[----:B------:R-:W0:Y:S02]  /*11f0*/  SHFL.DOWN PT, R3, R12, 0x10, 0x1f ;  /* 0x0a001f000c037f89 */ /* 0x000e2400000e0000 */
[----:B0-----:R-:W-:-:S05]  /*1200*/  FADD.FTZ R3, R3, R12 ;  /* 0x0000000c03037221 */ /* 0x001fca0000010000 */
[----:B------:R-:W0:Y:S02]  /*1210*/  SHFL.DOWN PT, R4, R3, 0x8, 0x1f ;  /* 0x09001f0003047f89 */ /* 0x000e2400000e0000 */
[----:B0-----:R-:W-:-:S05]  /*1220*/  FADD.FTZ R4, R3, R4 ;  /* 0x0000000403047221 */ /* 0x001fca0000010000 */
[----:B-1----:R-:W0:Y:S02]  /*1230*/  SHFL.DOWN PT, R5, R4, 0x4, 0x1f ;  /* 0x08801f0004057f89 */ /* 0x002e2400000e0000 */
[----:B0-----:R-:W-:-:S05]  /*1240*/  FADD.FTZ R5, R4, R5 ;  /* 0x0000000504057221 */ /* 0x001fca0000010000 */
[----:B------:R-:W0:Y:S02]  /*1250*/  SHFL.DOWN PT, R6, R5, 0x2, 0x1f ;  /* 0x08401f0005067f89 */ /* 0x000e2400000e0000 */
[----:B0-----:R-:W-:-:S05]  /*1260*/  FADD.FTZ R6, R5, R6 ;  /* 0x0000000605067221 */ /* 0x001fca0000010000 */
[----:B------:R0:W1:Y:S02]  /*1270*/  SHFL.DOWN PT, R7, R6, 0x1, 0x1f ;  /* 0x08201f0006077f89 */ /* 0x00006400000e0000 */
.L_x_28:
[----:B-1----:R-:W-:-:S07]  /*1280*/  FADD.FTZ R13, R6, R7 ;  /* 0x00000007060d7221 */ /* 0x002fce0000010000 */
.L_x_21:
[----:B------:R-:W-:Y:S05]  /*1290*/  WARPSYNC.ALL ;  /* 0x0000000000007948 */ /* 0x000fea0003800000 */
[----:B------:R-:W-:Y:S01]  /*12a0*/  BAR.SYNC.DEFER_BLOCKING 0x0 ;  /* 0x0000000000007b1d */ /* 0x000fe20000010000 */
[----:B------:R-:W-:-:S13]  /*12b0*/  ISETP.NE.AND P0, PT, R2, RZ, PT ;  /* 0x000000ff0200720c */ /* 0x000fda0003f05270 */
[----:B------:R-:W-:Y:S05]  /*12c0*/  @P0 EXIT ;  /* 0x000000000000094d */ /* 0x000fea0003800000 */
[----:B------:R-:W-:Y:S01]  /*12d0*/  FSETP.NE.FTZ.AND P0, PT, |R13|, +INF , PT ;  /* 0x7f8000000d00780b */ /* 0x000fe20003f15200 */
[----:B01----:R-:W0:Y:S01]  /*12e0*/  LDC.64 R4, c[0x0][0xfe0] ;  /* 0x0003f800ff047b82 */ /* 0x003e220000000a00 */
[----:B------:R-:W1:Y:S11]  /*12f0*/  LDCU.U8 UR4, c[0x0][0xff4] ;  /* 0x0001fe80ff0477ac */ /* 0x000e760008000000 */
[----:B------:R-:W2:Y:S01]  /*1300*/  @!P0 LDC.64 R2, c[0x0][0x388] ;  /* 0x0000e200ff028b82 */ /* 0x000ea20000000a00 */
[----:B------:R-:W-:Y:S01]  /*1310*/  @!P0 MOV R9, 0x1 ;  /* 0x0000000100098802 */ /* 0x000fe20000000f00 */
[----:B0-----:R-:W-:-:S04]  /*1320*/  IMAD.WIDE.U32 R4, R0, 0x4, R4 ;  /* 0x0000000400047825 */ /* 0x001fc800078e0004 */
[----:B--2---:R0:W-:Y:S04]  /*1330*/  @!P0 STG.E.STRONG.SYS desc[UR6][R2.64], R9 ;  /* 0x0000000902008986 */ /* 0x0041e8000c115906 */
[----:B------:R-:W2:Y:S01]  /*1340*/  LDG.E R0, desc[UR6][R4.64] ;  /* 0x0000000604007981 */ /* 0x000ea2000c1e1900 */
[----:B-1----:R-:W-:-:S06]  /*1350*/  UPRMT UR4, UR4, 0x8880, URZ ;  /* 0x0000888004047896 */ /* 0x002fcc00080000ff */
[----:B------:R-:W-:Y:S01]  /*1360*/  ISETP.NE.AND P0, PT, RZ, UR4, PT ;  /* 0x00000004ff007c0c */ /* 0x000fe2000bf05270 */
[----:B--2---:R-:W-:-:S05]  /*1370*/  FADD.FTZ R7, R13, R0 ;  /* 0x000000000d077221 */ /* 0x004fca0000010000 */
        /* <DEDUP_REMOVED lines=10> */
.L_x_22:
[----:B------:R-:W-:Y:S01]  /*1420*/  HFMA2 R14, -RZ, RZ, 0, 1.847743988037109375e-06 ;  /* 0x0000001fff0e7431 */ /* 0x000fe200000001ff */
[----:B------:R-:W-:Y:S01]  /*1430*/  MOV R9, R12 ;  /* 0x0000000c00097202 */ /* 0x000fe20000000f00 */
[----:B------:R-:W-:Y:S02]  /*1440*/  IMAD.MOV.U32 R13, RZ, RZ, 0x10 ;  /* 0x00000010ff0d7424 */ /* 0x000fe400078e00ff */
[----:B-1----:R-:W-:-:S07]  /*1450*/  IMAD.MOV.U32 R8, RZ, RZ, -0x1 ;  /* 0xffffffffff087424 */ /* 0x002fce00078e00ff */
[----:B------:R-:W-:Y:S05]  /*1460*/  WARPSYNC.COLLECTIVE R8, `(.L_x_23) ;  /* 0x0000000008087348 */ /* 0x000fea0003c00000 */
[----:B------:R0:W1:Y:S02]  /*1470*/  SHFL.DOWN P0, R7, R9, R13, R14 ;  /* 0x0800000d09077389 */ /* 0x000064000000000e */
[----:B01----:R-:W-:Y:S05]  /*1480*/  ENDCOLLECTIVE ;  /* 0x000000000000791b */ /* 0x003fea0003800000 */
.L_x_23:
[----:B------:R-:W-:Y:S01]  /*1490*/  HFMA2 R13, -RZ, RZ, 0, 4.76837158203125e-07 ;  /* 0x00000008ff0d7431 */ /* 0x000fe200000001ff */
[----:B------:R-:W-:-:S05]  /*14a0*/  MOV R3, R7 ;  /* 0x0000000700037202 */ /* 0x000fca0000000f00 */
[----:B------:R-:W-:-:S04]  /*14b0*/  FADD.FTZ R3, R3, R12 ;  /* 0x0000000c03037221 */ /* 0x000fc80000010000 */
[----:B------:R-:W-:-:S07]  /*14c0*/  IMAD.MOV.U32 R9, RZ, RZ, R3 ;  /* 0x000000ffff097224 */ /* 0x000fce00078e0003 */
[----:B------:R-:W-:Y:S05]  /*14d0*/  WARPSYNC.COLLECTIVE R8, `(.L_x_24) ;  /* 0x0000000008087348 */ /* 0x000fea0003c00000 */
[----:B------:R0:W1:Y:S02]  /*14e0*/  SHFL.DOWN P0, R7, R9, R13, R14 ;  /* 0x0800000d09077389 */ /* 0x000064000000000e */
[----:B01----:R-:W-:Y:S05]  /*14f0*/  ENDCOLLECTIVE ;  /* 0x000000000000791b */ /* 0x003fea0003800000 */
.L_x_24:
[----:B------:R-:W-:Y:S02]  /*1500*/  IMAD.MOV.U32 R13, RZ, RZ, 0x4 ;  /* 0x00000004ff0d7424 */ /* 0x000fe400078e00ff */
[----:B------:R-:W-:-:S04]  /*1510*/  IMAD.MOV.U32 R4, RZ, RZ, R7 ;  /* 0x000000ffff047224 */ /* 0x000fc800078e0007 */
[----:B------:R-:W-:-:S05]  /*1520*/  FADD.FTZ R4, R3, R4 ;  /* 0x0000000403047221 */ /* 0x000fca0000010000 */
[----:B------:R-:W-:-:S07]  /*1530*/  MOV R9, R4 ;  /* 0x0000000400097202 */ /* 0x000fce0000000f00 */
[----:B------:R-:W-:Y:S05]  /*1540*/  WARPSYNC.COLLECTIVE R8, `(.L_x_25) ;  /* 0x0000000008087348 */ /* 0x000fea0003c00000 */
[----:B------:R0:W1:Y:S02]  /*1550*/  SHFL.DOWN P0, R7, R9, R13, R14 ;  /* 0x0800000d09077389 */ /* 0x000064000000000e */
[----:B01----:R-:W-:Y:S05]  /*1560*/  ENDCOLLECTIVE ;  /* 0x000000000000791b */ /* 0x003fea0003800000 */
.L_x_25:
[----:B------:R-:W-:Y:S01]  /*1570*/  HFMA2 R13, -RZ, RZ, 0, 1.1920928955078125e-07 ;  /* 0x00000002ff0d7431 */ /* 0x000fe200000001ff */
[----:B------:R-:W-:-:S05]  /*1580*/  MOV R5, R7 ;  /* 0x0000000700057202 */ /* 0x000fca0000000f00 */
[----:B------:R-:W-:-:S04]  /*1590*/  FADD.FTZ R5, R4, R5 ;  /* 0x0000000504057221 */ /* 0x000fc80000010000 */
[----:B------:R-:W-:-:S07]  /*15a0*/  IMAD.MOV.U32 R9, RZ, RZ, R5 ;  /* 0x000000ffff097224 */ /* 0x000fce00078e0005 */
[----:B------:R-:W-:Y:S05]  /*15b0*/  WARPSYNC.COLLECTIVE R8, `(.L_x_26) ;  /* 0x0000000008087348 */ /* 0x000fea0003c00000 */
[----:B------:R0:W1:Y:S02]  /*15c0*/  SHFL.DOWN P0, R7, R9, R13, R14 ;  /* 0x0800000d09077389 */ /* 0x000064000000000e */
[----:B01----:R-:W-:Y:S05]  /*15d0*/  ENDCOLLECTIVE ;  /* 0x000000000000791b */ /* 0x003fea0003800000 */
.L_x_26:
[----:B------:R-:W-:Y:S02]  /*15e0*/  HFMA2 R13, -RZ, RZ, 0, 5.9604644775390625e-08 ;  /* 0x00000001ff0d7431 */ /* 0x000fe400000001ff */
[----:B------:R-:W-:-:S04]  /*15f0*/  IMAD.MOV.U32 R6, RZ, RZ, R7 ;  /* 0x000000ffff067224 */ /* 0x000fc800078e0007 */
[----:B------:R-:W-:-:S05]  /*1600*/  FADD.FTZ R6, R5, R6 ;  /* 0x0000000605067221 */ /* 0x000fca0000010000 */
[----:B------:R-:W-:-:S07]  /*1610*/  MOV R9, R6 ;  /* 0x0000000600097202 */ /* 0x000fce0000000f00 */
[----:B------:R-:W-:Y:S05]  /*1620*/  WARPSYNC.COLLECTIVE R8, `(.L_x_27) ;  /* 0x0000000008087348 */ /* 0x000fea0003c00000 */
[----:B------:R0:W1:Y:S02]  /*1630*/  SHFL.DOWN P0, R7, R9, R13, R14 ;  /* 0x0800000d09077389 */ /* 0x000064000000000e */
[----:B01----:R-:W-:Y:S05]  /*1640*/  ENDCOLLECTIVE ;  /* 0x000000000000791b */ /* 0x003fea0003800000 */
.L_x_27:
[----:B------:R-:W-:Y:S05]  /*1650*/  BRA `(.L_x_28) ;  /* 0xfffffffc00087947 */ /* 0x000fea000383ffff */
.L_x_29:
        /* <DEDUP_REMOVED lines=10> */
.L_x_84:


//--------------------- .text._Z25multi_tensor_apply_kernelI18TensorListMetadataILi2EE18L2NormScaleFunctorIfN3c104HalfEEJPfS6_fbiEEvlPViT_T0_DpT1_ --------------------------
	.section	.text._Z25multi_tensor_apply_kernelI18TensorListMetadataILi2EE18L2NormScaleFunctorIfN3c104HalfEEJPfS6_fbiEEvlPViT_T0_DpT1_,"ax",@progbits
	.align	128
        .global         _Z25multi_tensor_apply_kernelI18TensorListMetadataILi2EE18L2NormScaleFunctorIfN3c104HalfEEJPfS6_fbiEEvlPViT_T0_DpT1_
        .type           _Z25multi_tensor_apply_kernelI18TensorListMetadataILi2EE18L2NormScaleFunctorIfN3c104HalfEEJPfS6_fbiEEvlPViT_T0_DpT1_,@function
        .size           _Z25multi_tensor_apply_kernelI18TensorListMetadataILi2EE18L2NormScaleFunctorIfN3c104HalfEEJPfS6_fbiEEvlPViT_T0_DpT1_,(.L_x_85 - _Z25multi_tensor_apply_kernelI18TensorListMetadataILi2EE18L2NormScaleFunctorIfN3c104HalfEEJPfS6_fbiEEvlPViT_T0_DpT1_)
        .other          _Z25multi_tensor_apply_kernelI18TensorListMetadataILi2EE18L2NormScaleFunctorIfN3c104HalfEEJPfS6_fbiEEvlPViT_T0_DpT1_,@"STO_CUDA_ENTRY STV_DEFAULT"
_Z25multi_tensor_apply_kernelI18TensorListMetadataILi2EE18L2NormScaleFunctorIfN3c104HalfEEJPfS6_fbiEEvlPViT_T0_DpT1_:
.text._Z25multi_tensor_apply_kernelI18TensorListMetadataILi2EE18L2NormScaleFunctorIfN3c104HalfEEJPfS6_fbiEEvlPViT_T0_DpT1_:
        /* <DEDUP_REMOVED lines=13> */
[----:B------:R3:W4:Y:S01]  /*00d0*/  LDC.64 R14, c[0x0][R5+0x580] ;  /* 0x00016000050e7b82 */ /* 0x0007220000000a00 */
[----:B0-----:R-:W-:-:S03]  /*00e0*/  IMAD.WIDE R12, R7, 0x4, R12 ;  /* 0x00000004070c7825 */ /* 0x001fc600078e020c */
[----:B------:R-:W-:Y:S01]  /*00f0*/  LOP3.LUT P1, RZ, R12, 0xf, RZ, 0xc0, !PT ;  /* 0x0000000f0cff7812 */ /* 0x000fe2000782c0ff */
[----:B-1----:R-:W-:Y:S01]  /*0100*/  IMAD.IADD R9, R4, 0x1, -R7 ;  /* 0x0000000104097824 */ /* 0x002fe200078e0a07 */
[----:B---3--:R-:W-:-:S04]  /*0110*/  CS2R R4, SRZ ;  /* 0x0000000000047805 */ /* 0x008fc8000001ff00 */
[----:B------:R-:W-:Y:S01]  /*0120*/  LOP3.LUT P0, RZ, R9, 0x3, R10, 0xc8, !PT ;  /* 0x0000000309ff7812 */ /* 0x000fe2000780c80a */
[----:B----4-:R-:W-:Y:S01]  /*0130*/  IMAD.WIDE R14, R7, 0x2, R14 ;  /* 0x00000002070e7825 */ /* 0x010fe200078e020e */
[----:B------:R-:W-:Y:S02]  /*0140*/  CS2R R6, SRZ ;  /* 0x0000000000067805 */ /* 0x000fe4000001ff00 */
[----:B------:R-:W-:-:S04]  /*0150*/  LOP3.LUT P2, RZ, R14, 0x7, RZ, 0xc0, !PT ;  /* 0x000000070eff7812 */ /* 0x000fc8000784c0ff */
[----:B------:R-:W-:-:S13]  /*0160*/  PLOP3.LUT P0, PT, P2, P0, P1, 0x1, 0x0 ;  /* 0x000000000000781c */ /* 0x000fda0001700011 */
[----:B--2---:R-:W-:Y:S05]  /*0170*/  @P0 BRA `(.L_x_30) ;  /* 0x0000000000dc0947 */ /* 0x004fea0003800000 */
[----:B------:R-:W-:-:S04]  /*0180*/  VIMNMX R8, PT, PT, R9, R10, PT ;  /* 0x0000000a09087248 */ /* 0x000fc80003fe0100 */
[----:B------:R-:W-:-:S13]  /*0190*/  ISETP.GE.AND P0, PT, R8, 0x1, PT ;  /* 0x000000010800780c */ /* 0x000fda0003f06270 */
[----:B------:R-:W-:Y:S05]  /*01a0*/  @!P0 BRA `(.L_x_31) ;  /* 0x0000000400608947 */ /* 0x000fea0003800000 */
[----:B------:R-:W0:Y:S01]  /*01b0*/  S2R R8, SR_TID.X ;  /* 0x0000000000087919 */ /* 0x000e220000002100 */
[----:B------:R-:W-:Y:S02]  /*01c0*/  VIMNMX.U32 R9, PT, PT, R9, R10, PT ;  /* 0x0000000a09097248 */ /* 0x000fe40003fe0000 */
[----:B------:R-:W-:Y:S02]  /*01d0*/  CS2R R4, SRZ ;  /* 0x0000000000047805 */ /* 0x000fe4000001ff00 */
[----:B------:R-:W-:Y:S01]  /*01e0*/  CS2R R6, SRZ ;  /* 0x0000000000067805 */ /* 0x000fe2000001ff00 */
[----:B------:R-:W1:Y:S01]  /*01f0*/  LDCU UR5, c[0x0][0x360] ;  /* 0x00006c00ff0577ac */ /* 0x000e620008000800 */
[----:B------:R-:W2:Y:S01]  /*0200*/  LDCU UR8, c[0x0][0xff0] ;  /* 0x0001fe00ff0877ac */ /* 0x000ea20008000800 */
[----:B------:R-:W-:-:S05]  /*0210*/  UMOV UR4, URZ ;  /* 0x000000ff00047c82 */ /* 0x000fca0008000000 */
.L_x_32:
[----:B0--3--:R-:W-:Y:S01]  /*0220*/  VIADD R28, R8, UR4 ;  /* 0x00000004081c7c36 */ /* 0x009fe20008000000 */
[----:B------:R-:W-:-:S04]  /*0230*/  CS2R R20, SRZ ;  /* 0x0000000000147805 */ /* 0x000fc8000001ff00 */
[C---:B-1----:R-:W-:Y:S02]  /*0240*/  IADD3 R26, PT, PT, R28.reuse, UR5, RZ ;  /* 0x000000051c1a7c10 */ /* 0x042fe4000fffe0ff */
[-C--:B------:R-:W-:Y:S02]  /*0250*/  ISETP.GE.AND P0, PT, R28, R9.reuse, PT ;  /* 0x000000091c00720c */ /* 0x080fe40003f06270 */
[C---:B------:R-:W-:Y:S01]  /*0260*/  ISETP.GE.AND P4, PT, R26.reuse, R9, PT ;  /* 0x000000091a00720c */ /* 0x040fe20003f86270 */
[----:B------:R-:W-:-:S04]  /*0270*/  VIADD R27, R26, UR5 ;  /* 0x000000051a1b7c36 */ /* 0x000fc80008000000 */
[C---:B------:R-:W-:Y:S01]  /*0280*/  VIADD R23, R27.reuse, UR5 ;  /* 0x000000051b177c36 */ /* 0x040fe20008000000 */
[----:B------:R-:W-:-:S04]  /*0290*/  ISETP.GE.AND P1, PT, R27, R9, PT ;  /* 0x000000091b00720c */ /* 0x000fc80003f26270 */
[----:B------:R-:W-:Y:S01]  /*02a0*/  ISETP.GE.AND P2, PT, R23, R9, PT ;  /* 0x000000091700720c */ /* 0x000fe20003f46270 */
[----:B------:R-:W-:-:S04]  /*02b0*/  @!P0 IMAD.WIDE R18, R28, 0x4, R12 ;  /* 0x000000041c128825 */ /* 0x000fc800078e020c */
[----:B------:R-:W-:Y:S01]  /*02c0*/  HFMA2 R22, -RZ, RZ, 0, 0 ;  /* 0x00000000ff167431 */ /* 0x000fe200000001ff */
[----:B------:R0:W2:Y:S01]  /*02d0*/  @!P0 LDG.E R20, desc[UR6][R18.64] ;  /* 0x0000000612148981 */ /* 0x0000a2000c1e1900 */
[----:B------:R-:W-:Y:S02]  /*02e0*/  IMAD.MOV.U32 R29, RZ, RZ, RZ ;  /* 0x000000ffff1d7224 */ /* 0x000fe400078e00ff */
[----:B------:R-:W-:-:S04]  /*02f0*/  @!P1 IMAD.WIDE R16, R27, 0x4, R12 ;  /* 0x000000041b109825 */ /* 0x000fc800078e020c */
[--C-:B------:R-:W-:Y:S01]  /*0300*/  @!P2 IMAD.WIDE R24, R23, 0x4, R12.reuse ;  /* 0x000000041718a825 */ /* 0x100fe200078e020c */
[----:B------:R-:W3:Y:S03]  /*0310*/  @!P1 LDG.E R22, desc[UR6][R16.64] ;  /* 0x0000000610169981 */ /* 0x000ee6000c1e1900 */
[----:B------:R-:W-:Y:S01]  /*0320*/  @!P4 IMAD.WIDE R10, R26, 0x4, R12 ;  /* 0x000000041a0ac825 */ /* 0x000fe200078e020c */
[----:B------:R-:W4:Y:S04]  /*0330*/  @!P2 LDG.E R29, desc[UR6][R24.64] ;  /* 0x00000006181da981 */ /* 0x000f28000c1e1900 */
[----:B------:R2:W5:Y:S01]  /*0340*/  @!P4 LDG.E R21, desc[UR6][R10.64] ;  /* 0x000000060a15c981 */ /* 0x000562000c1e1900 */
[----:B0-----:R-:W-:Y:S01]  /*0350*/  @!P0 IMAD.WIDE R18, R28, 0x2, R14 ;  /* 0x000000021c128825 */ /* 0x001fe200078e020e */
[----:B------:R-:W-:-:S06]  /*0360*/  ULEA UR4, UR5, UR4, 0x2 ;  /* 0x0000000405047291 */ /* 0x000fcc000f8e10ff */
[----:B------:R-:W-:Y:S01]  /*0370*/  ISETP.LE.AND P3, PT, R9, UR4, PT ;  /* 0x0000000409007c0c */ /* 0x000fe2000bf63270 */
[----:B--2---:R-:W-:-:S05]  /*0380*/  FMUL.FTZ R10, R20, UR8 ;  /* 0x00000008140a7c20 */ /* 0x004fca0008410000 */
[----:B------:R-:W-:Y:S01]  /*0390*/  F2FP.F16.F32.PACK_AB R11, RZ, R10 ;  /* 0x0000000aff0b723e */ /* 0x000fe200000000ff */
[----:B---3--:R-:W-:-:S03]  /*03a0*/  FMUL.FTZ R10, R22, UR8 ;  /* 0x00000008160a7c20 */ /* 0x008fc60008410000 */
[----:B------:R-:W-:Y:S01]  /*03b0*/  PRMT R17, R11, 0x7610, R17 ;  /* 0x000076100b117816 */ /* 0x000fe20000000011 */
[----:B----4-:R-:W-:-:S04]  /*03c0*/  FMUL.FTZ R11, R29, UR8 ;  /* 0x000000081d0b7c20 */ /* 0x010fc80008410000 */
[----:B------:R0:W-:Y:S01]  /*03d0*/  @!P0 STG.E.U16 desc[UR6][R18.64], R17 ;  /* 0x0000001112008986 */ /* 0x0001e2000c101506 */
[----:B-----5:R-:W-:Y:S01]  /*03e0*/  FMUL.FTZ R28, R21, UR8 ;  /* 0x00000008151c7c20 */ /* 0x020fe20008410000 */
[----:B------:R-:W-:-:S04]  /*03f0*/  F2FP.F16.F32.PACK_AB R24, RZ, R11 ;  /* 0x0000000bff18723e */ /* 0x000fc800000000ff */
[----:B------:R-:W-:Y:S02]  /*0400*/  F2FP.F16.F32.PACK_AB R28, RZ, R28 ;  /* 0x0000001cff1c723e */ /* 0x000fe400000000ff */
[----:B0-----:R-:W-:Y:S01]  /*0410*/  F2FP.F16.F32.PACK_AB R19, RZ, R10 ;  /* 0x0000000aff13723e */ /* 0x001fe200000000ff */
[----:B------:R-:W-:-:S03]  /*0420*/  @!P4 IMAD.WIDE R10, R26, 0x2, R14 ;  /* 0x000000021a0ac825 */ /* 0x000fc600078e020e */
[----:B------:R-:W-:Y:S01]  /*0430*/  PRMT R25, R19, 0x7610, R25 ;  /* 0x0000761013197816 */ /* 0x000fe20000000019 */
[--C-:B------:R-:W-:Y:S01]  /*0440*/  @!P1 IMAD.WIDE R16, R27, 0x2, R14.reuse ;  /* 0x000000021b109825 */ /* 0x100fe200078e020e */
[----:B------:R3:W-:Y:S03]  /*0450*/  @!P4 STG.E.U16 desc[UR6][R10.64], R28 ;  /* 0x0000001c0a00c986 */ /* 0x0007e6000c101506 */
[----:B------:R-:W-:Y:S01]  /*0460*/  @!P2 IMAD.WIDE R18, R23, 0x2, R14 ;  /* 0x000000021712a825 */ /* 0x000fe200078e020e */
[----:B------:R3:W-:Y:S04]  /*0470*/  @!P1 STG.E.U16 desc[UR6][R16.64], R25 ;  /* 0x0000001910009986 */ /* 0x0007e8000c101506 */
[----:B------:R3:W-:Y:S01]  /*0480*/  @!P2 STG.E.U16 desc[UR6][R18.64], R24 ;  /* 0x000000181200a986 */ /* 0x0007e2000c101506 */
[----:B------:R-:W-:Y:S01]  /*0490*/  @!P4 FFMA.FTZ R6, R21, R21, R6 ;  /* 0x000000151506c223 */ /* 0x000fe20000010006 */
[----:B------:R-:W-:Y:S01]  /*04a0*/  @!P1 FFMA.FTZ R5, R22, R22, R5 ;  /* 0x0000001616059223 */ /* 0x000fe20000010005 */
[----:B------:R-:W-:Y:S01]  /*04b0*/  @!P2 FFMA.FTZ R4, R29, R29, R4 ;  /* 0x0000001d1d04a223 */ /* 0x000fe20000010004 */
[----:B------:R-:W-:Y:S01]  /*04c0*/  @!P0 FFMA.FTZ R7, R20, R20, R7 ;  /* 0x0000001414078223 */ /* 0x000fe20000010007 */
[----:B------:R-:W-:Y:S06]  /*04d0*/  @!P3 BRA `(.L_x_32) ;  /* 0xfffffffc0050b947 */ /* 0x000fec000383ffff */
[----:B------:R-:W-:Y:S05]  /*04e0*/  BRA `(.L_x_31) ;  /* 0x0000000000907947 */ /* 0x000fea0003800000 */
.L_x_30:
[----:B------:R-:W0:Y:S01]  /*04f0*/  S2R R23, SR_TID.X ;  /* 0x0000000000177919 */ /* 0x000e220000002100 */
[----:B------:R-:W-:Y:S01]  /*0500*/  VIMNMX R11, PT, PT, R9, R10, PT ;  /* 0x0000000a090b7248 */ /* 0x000fe20003fe0100 */
[----:B------:R-:W1:Y:S01]  /*0510*/  LDCU UR4, c[0x0][0xff0] ;  /* 0x0001fe00ff0477ac */ /* 0x000e620008000800 */
[----:B------:R-:W-:Y:S01]  /*0520*/  BSSY.RECONVERGENT B0, `(.L_x_31) ;  /* 0x0000020000007945 */ /* 0x000fe20003800200 */
[----:B0-----:R-:W-:-:S05]  /*0530*/  IMAD.SHL.U32 R8, R23, 0x4, RZ ;  /* 0x0000000417087824 */ /* 0x001fca00078e00ff */
[----:B------:R-:W-:-:S13]  /*0540*/  ISETP.GT.AND P0, PT, R11, R8, PT ;  /* 0x000000080b00720c */ /* 0x000fda0003f04270 */
[----:B-1----:R-:W-:Y:S05]  /*0550*/  @!P0 BRA `(.L_x_33) ;  /* 0x0000000000708947 */ /* 0x002fea0003800000 */
[----:B------:R-:W0:Y:S01]  /*0560*/  LDC R20, c[0x0][0x360] ;  /* 0x0000d800ff147b82 */ /* 0x000e220000000800 */
[----:B------:R-:W-:Y:S02]  /*0570*/  VIMNMX.U32 R21, PT, PT, R9, R10, PT ;  /* 0x0000000a09157248 */ /* 0x000fe40003fe0000 */
[----:B------:R-:W-:Y:S02]  /*0580*/  CS2R R4, SRZ ;  /* 0x0000000000047805 */ /* 0x000fe4000001ff00 */
[----:B------:R-:W-:-:S07]  /*0590*/  CS2R R6, SRZ ;  /* 0x0000000000067805 */ /* 0x000fce000001ff00 */
.L_x_34:
[----:B------:R-:W-:-:S06]  /*05a0*/  IMAD.WIDE R8, R23, 0x10, R12 ;  /* 0x0000001017087825 */ /* 0x000fcc00078e020c */
[----:B------:R-:W2:Y:S02]  /*05b0*/  LDG.E.128 R8, desc[UR6][R8.64] ;  /* 0x0000000608087981 */ /* 0x000ea4000c1e1d00 */
[----:B--2---:R-:W-:Y:S01]  /*05c0*/  FMUL.FTZ R18, R9, UR4 ;  /* 0x0000000409127c20 */ /* 0x004fe20008410000 */
[----:B------:R-:W-:Y:S01]  /*05d0*/  FMUL.FTZ R24, R10, UR4 ;  /* 0x000000040a187c20 */ /* 0x000fe20008410000 */
[----:B------:R-:W-:Y:S01]  /*05e0*/  FMUL.FTZ R25, R11, UR4 ;  /* 0x000000040b197c20 */ /* 0x000fe20008410000 */
[C---:B------:R-:W-:Y:S01]  /*05f0*/  FMUL.FTZ R22, R8.reuse, UR4 ;  /* 0x0000000408167c20 */ /* 0x040fe20008410000 */
[----:B------:R-:W1:Y:S01]  /*0600*/  F2F.F16.F32 R16, R18 ;  /* 0x0000001200107304 */ /* 0x000e620000200800 */
[----:B------:R-:W-:Y:S01]  /*0610*/  FFMA.FTZ R7, R8, R8, R7 ;  /* 0x0000000808077223 */ /* 0x000fe20000010007 */
[----:B------:R-:W-:Y:S01]  /*0620*/  FFMA.FTZ R6, R9, R9, R6 ;  /* 0x0000000909067223 */ /* 0x000fe20000010006 */
[----:B------:R-:W-:Y:S01]  /*0630*/  FFMA.FTZ R5, R10, R10, R5 ;  /* 0x0000000a0a057223 */ /* 0x000fe20000010005 */
[----:B------:R-:W-:-:S04]  /*0640*/  FFMA.FTZ R4, R11, R11, R4 ;  /* 0x0000000b0b047223 */ /* 0x000fc80000010004 */
[----:B------:R-:W-:Y:S01]  /*0650*/  F2F.F16.F32 R24, R24 ;  /* 0x0000001800187304 */ /* 0x000fe20000200800 */
[----:B-1----:R-:W-:-:S07]  /*0660*/  IMAD.WIDE.U32 R16, R16, 0x10000, RZ ;  /* 0x0001000010107825 */ /* 0x002fce00078e00ff */
[----:B------:R-:W1:Y:S08]  /*0670*/  F2F.F16.F32 R25, R25 ;  /* 0x0000001900197304 */ /* 0x000e700000200800 */
[----:B------:R-:W2:Y:S01]  /*0680*/  F2F.F16.F32 R19, R22 ;  /* 0x0000001600137304 */ /* 0x000ea20000200800 */
[----:B-1----:R-:W-:-:S04]  /*0690*/  PRMT R27, R24, 0x5410, R25 ;  /* 0x00005410181b7816 */ /* 0x002fc80000000019 */
[----:B------:R-:W-:Y:S02]  /*06a0*/  LOP3.LUT R17, R27, R17, RZ, 0xfc, !PT ;  /* 0x000000111b117212 */ /* 0x000fe400078efcff */
[----:B--2---:R-:W-:Y:S01]  /*06b0*/  LOP3.LUT R16, R16, R19, RZ, 0xfc, !PT ;  /* 0x0000001310107212 */ /* 0x004fe200078efcff */
[----:B------:R-:W-:Y:S01]  /*06c0*/  IMAD.WIDE R18, R23, 0x8, R14 ;  /* 0x0000000817127825 */ /* 0x000fe200078e020e */
[----:B0-----:R-:W-:-:S04]  /*06d0*/  IADD3 R23, PT, PT, R20, R23, RZ ;  /* 0x0000001714177210 */ /* 0x001fc80007ffe0ff */
[----:B------:R1:W-:Y:S01]  /*06e0*/  STG.E.64 desc[UR6][R18.64], R16 ;  /* 0x0000001012007986 */ /* 0x0003e2000c101b06 */
[----:B------:R-:W-:-:S05]  /*06f0*/  IMAD.SHL.U32 R24, R23, 0x4, RZ ;  /* 0x0000000417187824 */ /* 0x000fca00078e00ff */
[----:B------:R-:W-:-:S13]  /*0700*/  ISETP.GE.AND P0, PT, R24, R21, PT ;  /* 0x000000151800720c */ /* 0x000fda0003f06270 */
[----:B-1----:R-:W-:Y:S05]  /*0710*/  @!P0 BRA `(.L_x_34) ;  /* 0xfffffffc00a08947 */ /* 0x002fea000383ffff */
.L_x_33:
[----:B------:R-:W-:Y:S05]  /*0720*/  BSYNC.RECONVERGENT B0 ;  /* 0x0000000000007941 */ /* 0x000fea0003800200 */
.L_x_31:
[----:B------:R-:W0:Y:S01]  /*0730*/  LDCU UR8, c[0x0][0x360] ;  /* 0x00006c00ff0877ac */ /* 0x000e220008000800 */
[----:B------:R-:W1:Y:S01]  /*0740*/  S2R R8, SR_TID.X ;  /* 0x0000000000087919 */ /* 0x000e620000002100 */
[----:B---3--:R-:W0:Y:S01]  /*0750*/  LDC R10, c[0x0][0x364] ;  /* 0x0000d900ff0a7b82 */ /* 0x008e220000000800 */
        /* <DEDUP_REMOVED lines=28> */
[----:B------:R-:W-:Y:S01]  /*0920*/  @!P1 LOP3.LUT R10, R7, 0x3ffffc, RZ, 0xc0, !PT ;  /* 0x003ffffc070a9812 */ /* 0x000fe200078ec0ff */
[----:B------:R-:W-:Y:S03]  /*0930*/  @!P1 LDS R9, [R5] ;  /* 0x0000000005099984 */ /* 0x000fe60000000800 */
[----:B------:R-:W-:-:S06]  /*0940*/  @!P1 IADD3 R10, PT, PT, R5, R10, RZ ;  /* 0x0000000a050a9210 */ /* 0x000fcc0007ffe0ff */
        /* <DEDUP_REMOVED lines=123> */
[----:B------:R-:W-:Y:S06]  /*1100*/  BAR.SYNC.DEFER_BLOCKING 0x0 ;  /* 0x0000000000007b1d */ /* 0x000fec0000010000 */
.L_x_35:
        /* <DEDUP_REMOVED lines=16> */
.L_x_43:
[----:B-1----:R-:W-:-:S07]  /*1210*/  FADD.FTZ R13, R10, R9 ;  /* 0x000000090a0d7221 */ /* 0x002fce0000010000 */
.L_x_36:
[----:B------:R-:W-:Y:S05]  /*1220*/  WARPSYNC.ALL ;  /* 0x0000000000007948 */ /* 0x000fea0003800000 */
[----:B------:R-:W-:Y:S01]  /*1230*/  BAR.SYNC.DEFER_BLOCKING 0x0 ;  /* 0x0000000000007b1d */ /* 0x000fe20000010000 */
[----:B------:R-:W-:-:S13]  /*1240*/  ISETP.NE.AND P0, PT, R8, RZ, PT ;  /* 0x000000ff0800720c */ /* 0x000fda0003f05270 */
[----:B------:R-:W-:Y:S05]  /*1250*/  @P0 EXIT ;  /* 0x000000000000094d */ /* 0x000fea0003800000 */
[----:B------:R-:W-:Y:S01]  /*1260*/  FSETP.NE.FTZ.AND P0, PT, |R13|, +INF , PT ;  /* 0x7f8000000d00780b */ /* 0x000fe20003f15200 */
[----:B------:R-:W2:Y:S01]  /*1270*/  LDC.64 R6, c[0x0][0xfe0] ;  /* 0x0003f800ff067b82 */ /* 0x000ea20000000a00 */
[----:B------:R-:W3:Y:S11]  /*1280*/  LDCU.U8 UR4, c[0x0][0xff4] ;  /* 0x0001fe80ff0477ac */ /* 0x000ef60008000000 */
[----:B01----:R-:W0:Y:S01]  /*1290*/  @!P0 LDC.64 R4, c[0x0][0x388] ;  /* 0x0000e200ff048b82 */ /* 0x003e220000000a00 */
[----:B------:R-:W-:-:S02]  /*12a0*/  @!P0 IMAD.MOV.U32 R11, RZ, RZ, 0x1 ;  /* 0x00000001ff0b8424 */ /* 0x000fc400078e00ff */
[----:B--2---:R-:W-:-:S03]  /*12b0*/  IMAD.WIDE.U32 R6, R0, 0x4, R6 ;  /* 0x0000000400067825 */ /* 0x004fc600078e0006 */
[----:B0-----:R0:W-:Y:S04]  /*12c0*/  @!P0 STG.E.STRONG.SYS desc[UR6][R4.64], R11 ;  /* 0x0000000b04008986 */ /* 0x0011e8000c115906 */
[----:B------:R-:W2:Y:S01]  /*12d0*/  LDG.E R0, desc[UR6][R6.64] ;  /* 0x0000000606007981 */ /* 0x000ea2000c1e1900 */
[----:B---3--:R-:W-:-:S06]  /*12e0*/  UPRMT UR4, UR4, 0x8880, URZ ;  /* 0x0000888004047896 */ /* 0x008fcc00080000ff */
        /* <DEDUP_REMOVED lines=12> */
.L_x_37:
[----:B------:R-:W-:Y:S02]  /*13b0*/  HFMA2 R12, -RZ, RZ, 0, 9.5367431640625e-07 ;  /* 0x00000010ff0c7431 */ /* 0x000fe400000001ff */
[----:B------:R-:W-:Y:S02]  /*13c0*/  IMAD.MOV.U32 R13, RZ, RZ, 0x1f ;  /* 0x0000001fff0d7424 */ /* 0x000fe400078e00ff */
[----:B------:R-:W-:-:S07]  /*13d0*/  IMAD.MOV.U32 R11, RZ, RZ, -0x1 ;  /* 0xffffffffff0b7424 */ /* 0x000fce00078e00ff */
[----:B-1----:R-:W-:Y:S05]  /*13e0*/  WARPSYNC.COLLECTIVE R11, `(.L_x_38) ;  /* 0x000000000b087348 */ /* 0x002fea0003c00000 */
[----:B------:R0:W2:Y:S02]  /*13f0*/  SHFL.DOWN P0, R9, R4, R12, R13 ;  /* 0x0800000c04097389 */ /* 0x0000a4000000000d */
[----:B012---:R-:W-:Y:S05]  /*1400*/  ENDCOLLECTIVE ;  /* 0x000000000000791b */ /* 0x007fea0003800000 */
.L_x_38:
[----:B------:R-:W-:Y:S01]  /*1410*/  IMAD.MOV.U32 R12, RZ, RZ, 0x8 ;  /* 0x00000008ff0c7424 */ /* 0x000fe200078e00ff */
[----:B------:R-:W-:-:S05]  /*1420*/  MOV R5, R9 ;  /* 0x0000000900057202 */ /* 0x000fca0000000f00 */
[----:B------:R-:W-:-:S04]  /*1430*/  FADD.FTZ R5, R5, R4 ;  /* 0x0000000405057221 */ /* 0x000fc80000010000 */
[----:B------:R-:W-:-:S07]  /*1440*/  IMAD.MOV.U32 R4, RZ, RZ, R5 ;  /* 0x000000ffff047224 */ /* 0x000fce00078e0005 */
[----:B------:R-:W-:Y:S05]  /*1450*/  WARPSYNC.COLLECTIVE R11, `(.L_x_39) ;  /* 0x000000000b087348 */ /* 0x000fea0003c00000 */
[----:B------:R0:W1:Y:S02]  /*1460*/  SHFL.DOWN P0, R9, R4, R12, R13 ;  /* 0x0800000c04097389 */ /* 0x000064000000000d */
[----:B01----:R-:W-:Y:S05]  /*1470*/  ENDCOLLECTIVE ;  /* 0x000000000000791b */ /* 0x003fea0003800000 */
.L_x_39:
[----:B------:R-:W-:Y:S01]  /*1480*/  IMAD.MOV.U32 R12, RZ, RZ, 0x4 ;  /* 0x00000004ff0c7424 */ /* 0x000fe200078e00ff */
[----:B------:R-:W-:-:S05]  /*1490*/  MOV R6, R9 ;  /* 0x0000000900067202 */ /* 0x000fca0000000f00 */
[----:B------:R-:W-:-:S04]  /*14a0*/  FADD.FTZ R6, R5, R6 ;  /* 0x0000000605067221 */ /* 0x000fc80000010000 */
[----:B------:R-:W-:-:S07]  /*14b0*/  IMAD.MOV.U32 R4, RZ, RZ, R6 ;  /* 0x000000ffff047224 */ /* 0x000fce00078e0006 */
[----:B------:R-:W-:Y:S05]  /*14c0*/  WARPSYNC.COLLECTIVE R11, `(.L_x_40) ;  /* 0x000000000b087348 */ /* 0x000fea0003c00000 */
[----:B------:R0:W1:Y:S02]  /*14d0*/  SHFL.DOWN P0, R9, R4, R12, R13 ;  /* 0x0800000c04097389 */ /* 0x000064000000000d */
[----:B01----:R-:W-:Y:S05]  /*14e0*/  ENDCOLLECTIVE ;  /* 0x000000000000791b */ /* 0x003fea0003800000 */
.L_x_40:
[----:B------:R-:W-:Y:S01]  /*14f0*/  IMAD.MOV.U32 R12, RZ, RZ, 0x2 ;  /* 0x00000002ff0c7424 */ /* 0x000fe200078e00ff */
[----:B------:R-:W-:-:S05]  /*1500*/  MOV R7, R9 ;  /* 0x0000000900077202 */ /* 0x000fca0000000f00 */
[----:B------:R-:W-:-:S04]  /*1510*/  FADD.FTZ R7, R6, R7 ;  /* 0x0000000706077221 */ /* 0x000fc80000010000 */
[----:B------:R-:W-:-:S07]  /*1520*/  IMAD.MOV.U32 R4, RZ, RZ, R7 ;  /* 0x000000ffff047224 */ /* 0x000fce00078e0007 */
[----:B------:R-:W-:Y:S05]  /*1530*/  WARPSYNC.COLLECTIVE R11, `(.L_x_41) ;  /* 0x000000000b087348 */ /* 0x000fea0003c00000 */
[----:B------:R0:W1:Y:S02]  /*1540*/  SHFL.DOWN P0, R9, R4, R12, R13 ;  /* 0x0800000c04097389 */ /* 0x000064000000000d */
[----:B01----:R-:W-:Y:S05]  /*1550*/  ENDCOLLECTIVE ;  /* 0x000000000000791b */ /* 0x003fea0003800000 */
.L_x_41:
[----:B------:R-:W-:Y:S01]  /*1560*/  HFMA2 R12, -RZ, RZ, 0, 5.9604644775390625e-08 ;  /* 0x00000001ff0c7431 */ /* 0x000fe200000001ff */
[----:B------:R-:W-:-:S05]  /*1570*/  MOV R10, R9 ;  /* 0x00000009000a7202 */ /* 0x000fca0000000f00 */
[----:B------:R-:W-:-:S04]  /*1580*/  FADD.FTZ R10, R7, R10 ;  /* 0x0000000a070a7221 */ /* 0x000fc80000010000 */
[----:B------:R-:W-:-:S07]  /*1590*/  IMAD.MOV.U32 R4, RZ, RZ, R10 ;  /* 0x000000ffff047224 */ /* 0x000fce00078e000a */
[----:B------:R-:W-:Y:S05]  /*15a0*/  WARPSYNC.COLLECTIVE R11, `(.L_x_42) ;  /* 0x000000000b087348 */ /* 0x000fea0003c00000 */
[----:B------:R0:W1:Y:S02]  /*15b0*/  SHFL.DOWN P0, R9, R4, R12, R13 ;  /* 0x0800000c04097389 */ /* 0x000064000000000d */
[----:B01----:R-:W-:Y:S05]  /*15c0*/  ENDCOLLECTIVE ;  /* 0x000000000000791b */ /* 0x003fea0003800000 */
.L_x_42:
[----:B------:R-:W-:Y:S05]  /*15d0*/  BRA `(.L_x_43) ;  /* 0xfffffffc000c7947 */ /* 0x000fea000383ffff */
.L_x_44:
        /* <DEDUP_REMOVED lines=10> */
.L_x_85:


//--------------------- .text._Z25multi_tensor_apply_kernelI18TensorListMetadataILi2EE18L2NormScaleFunctorIffEJPfS4_fbiEEvlPViT_T0_DpT1_ --------------------------
	.section	.text._Z25multi_tensor_apply_kernelI18TensorListMetadataILi2EE18L2NormScaleFunctorIffEJPfS4_fbiEEvlPViT_T0_DpT1_,"ax",@progbits
	.align	128
        .global         _Z25multi_tensor_apply_kernelI18TensorListMetadataILi2EE18L2NormScaleFunctorIffEJPfS4_fbiEEvlPViT_T0_DpT1_
        .type           _Z25multi_tensor_apply_kernelI18TensorListMetadataILi2EE18L2NormScaleFunctorIffEJPfS4_fbiEEvlPViT_T0_DpT1_,@function
        .size           _Z25multi_tensor_apply_kernelI18TensorListMetadataILi2EE18L2NormScaleFunctorIffEJPfS4_fbiEEvlPViT_T0_DpT1_,(.L_x_86 - _Z25multi_tensor_apply_kernelI18TensorListMetadataILi2EE18L2NormScaleFunctorIffEJPfS4_fbiEEvlPViT_T0_DpT1_)
        .other          _Z25multi_tensor_apply_kernelI18TensorListMetadataILi2EE18L2NormScaleFunctorIffEJPfS4_fbiEEvlPViT_T0_DpT1_,@"STO_CUDA_ENTRY STV_DEFAULT"
_Z25multi_tensor_apply_kernelI18TensorListMetadataILi2EE18L2NormScaleFunctorIffEJPfS4_fbiEEvlPViT_T0_DpT1_:
.text._Z25multi_tensor_apply_kernelI18TensorListMetadataILi2EE18L2NormScaleFunctorIffEJPfS4_fbiEEvlPViT_T0_DpT1_:
        /* <DEDUP_REMOVED lines=33> */
.L_x_47:
[----:B0-2---:R-:W-:Y:S02]  /*0210*/  VIADD R22, R9, UR4 ;  /* 0x0000000409167c36 */ /* 0x005fe40008000000 */
[----:B------:R-:W-:-:S03]  /*0220*/  IMAD.MOV.U32 R8, RZ, RZ, RZ ;  /* 0x000000ffff087224 */ /* 0x000fc600078e00ff */
[C---:B-1----:R-:W-:Y:S02]  /*0230*/  IADD3 R23, PT, PT, R22.reuse, UR5, RZ ;  /* 0x0000000516177c10 */ /* 0x042fe4000fffe0ff */
[-C--:B------:R-:W-:Y:S02]  /*0240*/  ISETP.GE.AND P0, PT, R22, R10.reuse, PT ;  /* 0x0000000a1600720c */ /* 0x080fe40003f06270 */
[C---:B------:R-:W-:Y:S01]  /*0250*/  ISETP.GE.AND P4, PT, R23.reuse, R10, PT ;  /* 0x0000000a1700720c */ /* 0x040fe20003f86270 */
[----:B------:R-:W-:-:S05]  /*0260*/  VIADD R29, R23, UR5 ;  /* 0x00000005171d7c36 */ /* 0x000fca0008000000 */
[C---:B------:R-:W-:Y:S02]  /*0270*/  IADD3 R27, PT, PT, R29.reuse, UR5, RZ ;  /* 0x000000051d1b7c10 */ /* 0x040fe4000fffe0ff */
[-C--:B------:R-:W-:Y:S02]  /*0280*/  ISETP.GE.AND P1, PT, R29, R10.reuse, PT ;  /* 0x0000000a1d00720c */ /* 0x080fe40003f26270 */
[----:B------:R-:W-:Y:S01]  /*0290*/  ISETP.GE.AND P2, PT, R27, R10, PT ;  /* 0x0000000a1b00720c */ /* 0x000fe20003f46270 */
[----:B------:R-:W-:Y:S01]  /*02a0*/  @!P0 IMAD.WIDE R12, R22, 0x4, R18 ;  /* 0x00000004160c8825 */ /* 0x000fe200078e0212 */
[----:B------:R-:W-:-:S03]  /*02b0*/  CS2R R24, SRZ ;  /* 0x0000000000187805 */ /* 0x000fc6000001ff00 */
[----:B------:R-:W-:Y:S01]  /*02c0*/  IMAD.MOV.U32 R11, RZ, RZ, RZ ;  /* 0x000000ffff0b7224 */ /* 0x000fe200078e00ff */
[----:B------:R0:W2:Y:S01]  /*02d0*/  @!P0 LDG.E R8, desc[UR6][R12.64] ;  /* 0x000000060c088981 */ /* 0x0000a2000c1e1900 */
[----:B------:R-:W-:-:S04]  /*02e0*/  @!P4 IMAD.WIDE R20, R23, 0x4, R18 ;  /* 0x000000041714c825 */ /* 0x000fc800078e0212 */
[----:B------:R-:W1:Y:S01]  /*02f0*/  @!P1 LDC R26, c[0x0][0xff0] ;  /* 0x0003fc00ff1a9b82 */ /* 0x000e620000000800 */
[----:B------:R-:W3:Y:S01]  /*0300*/  @!P4 LDG.E R11, desc[UR6][R20.64] ;  /* 0x00000006140bc981 */ /* 0x000ee2000c1e1900 */
[----:B------:R-:W-:-:S04]  /*0310*/  @!P2 IMAD.WIDE R14, R27, 0x4, R18 ;  /* 0x000000041b0ea825 */ /* 0x000fc800078e0212 */
[----:B0-----:R-:W-:Y:S01]  /*0320*/  @!P1 IMAD.WIDE R12, R29, 0x4, R18 ;  /* 0x000000041d0c9825 */ /* 0x001fe200078e0212 */
[----:B------:R0:W4:Y:S01]  /*0330*/  @!P2 LDG.E R25, desc[UR6][R14.64] ;  /* 0x000000060e19a981 */ /* 0x000122000c1e1900 */
[----:B------:R-:W4:Y:S03]  /*0340*/  @!P2 LDC R28, c[0x0][0xff0] ;  /* 0x0003fc00ff1cab82 */ /* 0x000f260000000800 */
[----:B------:R5:W1:Y:S05]  /*0350*/  @!P1 LDG.E R24, desc[UR6][R12.64] ;  /* 0x000000060c189981 */ /* 0x000a6a000c1e1900 */
[----:B0-----:R-:W2:Y:S08]  /*0360*/  @!P0 LDC R15, c[0x0][0xff0] ;  /* 0x0003fc00ff0f8b82 */ /* 0x001eb00000000800 */
[----:B-----5:R-:W3:Y:S01]  /*0370*/  @!P4 LDC R12, c[0x0][0xff0] ;  /* 0x0003fc00ff0ccb82 */ /* 0x020ee20000000800 */
[----:B------:R-:W-:-:S04]  /*0380*/  @!P0 IMAD.WIDE R20, R22, 0x4, R16 ;  /* 0x0000000416148825 */ /* 0x000fc800078e0210 */
[----:B------:R-:W-:Y:S01]  /*0390*/  @!P4 IMAD.WIDE R22, R23, 0x4, R16 ;  /* 0x000000041716c825 */ /* 0x000fe200078e0210 */
[----:B------:R-:W-:-:S06]  /*03a0*/  ULEA UR4, UR5, UR4, 0x2 ;  /* 0x0000000405047291 */ /* 0x000fcc000f8e10ff */
[----:B------:R-:W-:Y:S01]  /*03b0*/  ISETP.LE.AND P3, PT, R10, UR4, PT ;  /* 0x000000040a007c0c */ /* 0x000fe2000bf63270 */
[----:B--2---:R-:W-:Y:S01]  /*03c0*/  @!P0 FMUL.FTZ R13, R8, R15 ;  /* 0x0000000f080d8220 */ /* 0x004fe20000410000 */
[----:B------:R-:W-:-:S04]  /*03d0*/  @!P2 IMAD.WIDE R14, R27, 0x4, R16 ;  /* 0x000000041b0ea825 */ /* 0x000fc800078e0210 */
[----:B------:R3:W-:Y:S01]  /*03e0*/  @!P0 STG.E desc[UR6][R20.64], R13 ;  /* 0x0000000d14008986 */ /* 0x0007e2000c101906 */
[----:B-1----:R-:W-:Y:S01]  /*03f0*/  @!P1 FMUL.FTZ R27, R24, R26 ;  /* 0x0000001a181b9220 */ /* 0x002fe20000410000 */
[----:B---3--:R-:W-:Y:S01]  /*0400*/  @!P4 FMUL.FTZ R21, R11, R12 ;  /* 0x0000000c0b15c220 */ /* 0x008fe20000410000 */
[----:B------:R-:W-:-:S04]  /*0410*/  @!P1 IMAD.WIDE R12, R29, 0x4, R16 ;  /* 0x000000041d0c9825 */ /* 0x000fc800078e0210 */
[----:B----4-:R-:W-:Y:S01]  /*0420*/  @!P2 FMUL.FTZ R29, R25, R28 ;  /* 0x0000001c191da220 */ /* 0x010fe20000410000 */
[----:B------:R2:W-:Y:S04]  /*0430*/  @!P4 STG.E desc[UR6][R22.64], R21 ;  /* 0x000000151600c986 */ /* 0x0005e8000c101906 */
[----:B------:R2:W-:Y:S04]  /*0440*/  @!P1 STG.E desc[UR6][R12.64], R27 ;  /* 0x0000001b0c009986 */ /* 0x0005e8000c101906 */
[----:B------:R2:W-:Y:S01]  /*0450*/  @!P2 STG.E desc[UR6][R14.64], R29 ;  /* 0x0000001d0e00a986 */ /* 0x0005e2000c101906 */
[----:B------:R-:W-:Y:S01]  /*0460*/  @!P0 FFMA.FTZ R7, R8, R8, R7 ;  /* 0x0000000808078223 */ /* 0x000fe20000010007 */
[----:B------:R-:W-:Y:S01]  /*0470*/  @!P4 FFMA.FTZ R6, R11, R11, R6 ;  /* 0x0000000b0b06c223 */ /* 0x000fe20000010006 */
[----:B------:R-:W-:Y:S01]  /*0480*/  @!P1 FFMA.FTZ R5, R24, R24, R5 ;  /* 0x0000001818059223 */ /* 0x000fe20000010005 */
[----:B------:R-:W-:Y:S01]  /*0490*/  @!P2 FFMA.FTZ R4, R25, R25, R4 ;  /* 0x000000191904a223 */ /* 0x000fe20000010004 */
[----:B------:R-:W-:Y:S06]  /*04a0*/  @!P3 BRA `(.L_x_47) ;  /* 0xfffffffc0058b947 */ /* 0x000fec000383ffff */
[----:B------:R-:W-:Y:S05]  /*04b0*/  BRA `(.L_x_46) ;  /* 0x0000000000707947 */ /* 0x000fea0003800000 */
.L_x_45:
        /* <DEDUP_REMOVED lines=11> */
.L_x_49:
[----:B------:R-:W-:-:S06]  /*0570*/  IMAD.WIDE R8, R23, 0x10, R18 ;  /* 0x0000001017087825 */ /* 0x000fcc00078e0212 */
[----:B------:R-:W2:Y:S01]  /*0580*/  LDG.E.128 R8, desc[UR6][R8.64] ;  /* 0x0000000608087981 */ /* 0x000ea2000c1e1d00 */
[----:B-1----:R-:W-:Y:S01]  /*0590*/  IMAD.WIDE R20, R23, 0x10, R16 ;  /* 0x0000001017147825 */ /* 0x002fe200078e0210 */
[----:B0-----:R-:W-:-:S05]  /*05a0*/  IADD3 R23, PT, PT, R22, R23, RZ ;  /* 0x0000001716177210 */ /* 0x001fca0007ffe0ff */
[----:B------:R-:W-:-:S05]  /*05b0*/  IMAD.SHL.U32 R24, R23, 0x4, RZ ;  /* 0x0000000417187824 */ /* 0x000fca00078e00ff */
[----:B------:R-:W-:Y:S01]  /*05c0*/  ISETP.GE.AND P0, PT, R24, R25, PT ;  /* 0x000000191800720c */ /* 0x000fe20003f06270 */
[----:B--2---:R-:W-:Y:S01]  /*05d0*/  FMUL.FTZ R12, R8, UR4 ;  /* 0x00000004080c7c20 */ /* 0x004fe20008410000 */
[----:B------:R-:W-:Y:S01]  /*05e0*/  FMUL.FTZ R13, R9, UR4 ;  /* 0x00000004090d7c20 */ /* 0x000fe20008410000 */
[----:B------:R-:W-:Y:S01]  /*05f0*/  FMUL.FTZ R14, R10, UR4 ;  /* 0x000000040a0e7c20 */ /* 0x000fe20008410000 */
[----:B------:R-:W-:Y:S01]  /*0600*/  FMUL.FTZ R15, R11, UR4 ;  /* 0x000000040b0f7c20 */ /* 0x000fe20008410000 */
[----:B------:R-:W-:Y:S01]  /*0610*/  FFMA.FTZ R7, R8, R8, R7 ;  /* 0x0000000808077223 */ /* 0x000fe20000010007 */
[----:B------:R-:W-:Y:S01]  /*0620*/  FFMA.FTZ R6, R9, R9, R6 ;  /* 0x0000000909067223 */ /* 0x000fe20000010006 */
[----:B------:R-:W-:Y:S01]  /*0630*/  FFMA.FTZ R5, R10, R10, R5 ;  /* 0x0000000a0a057223 */ /* 0x000fe20000010005 */
[----:B------:R-:W-:Y:S01]  /*0640*/  FFMA.FTZ R4, R11, R11, R4 ;  /* 0x0000000b0b047223 */ /* 0x000fe20000010004 */
[----:B------:R1:W-:Y:S04]  /*0650*/  STG.E.128 desc[UR6][R20.64], R12 ;  /* 0x0000000c14007986 */ /* 0x0003e8000c101d06 */
[----:B------:R-:W-:Y:S05]  /*0660*/  @!P0 BRA `(.L_x_49) ;  /* 0xfffffffc00c08947 */ /* 0x000fea000383ffff */
.L_x_48:
[----:B------:R-:W-:Y:S05]  /*0670*/  BSYNC.RECONVERGENT B0 ;  /* 0x0000000000007941 */ /* 0x000fea0003800200 */
.L_x_46:
[----:B------:R-:W0:Y:S01]  /*0680*/  LDCU UR8, c[0x0][0x360] ;  /* 0x00006c00ff0877ac */ /* 0x000e220008000800 */
[----:B------:R-:W3:Y:S01]  /*0690*/  S2R R8, SR_TID.X ;  /* 0x0000000000087919 */ /* 0x000ee20000002100 */
[----:B------:R-:W0:Y:S01]  /*06a0*/  LDC R10, c[0x0][0x364] ;  /* 0x0000d900ff0a7b82 */ /* 0x000e220000000800 */
[----:B------:R-:W-:Y:S01]  /*06b0*/  FADD.FTZ R9, RZ, R7 ;  /* 0x00000007ff097221 */ /* 0x000fe20000010000 */
[----:B------:R-:W-:Y:S01]  /*06c0*/  UMOV UR4, 0x400 ;  /* 0x0000040000047882 */ /* 0x000fe20000000000 */
[----:B------:R-:W3:Y:S05]  /*06d0*/  S2R R11, SR_TID.Y ;  /* 0x00000000000b7919 */ /* 0x000eea0000002200 */
[----:B------:R-:W4:Y:S01]  /*06e0*/  S2UR UR5, SR_CgaCtaId ;  /* 0x00000000000579c3 */ /* 0x000f220000008800 */
[----:B0-----:R-:W-:-:S02]  /*06f0*/  IMAD R7, R10, UR8, RZ ;  /* 0x000000080a077c24 */ /* 0x001fc4000f8e02ff */
[----:B------:R-:W-:-:S03]  /*0700*/  FADD.FTZ R10, R9, R6 ;  /* 0x00000006090a7221 */ /* 0x000fc60000010000 */
[C---:B------:R-:W-:Y:S01]  /*0710*/  ISETP.GE.U32.AND P0, PT, R7.reuse, 0x40, PT ;  /* 0x000000400700780c */ /* 0x040fe20003f06070 */
[----:B------:R-:W-:Y:S01]  /*0720*/  FADD.FTZ R9, R10, R5 ;  /* 0x000000050a097221 */ /* 0x000fe20000010000 */
[----:B------:R-:W-:Y:S01]  /*0730*/  ISETP.GE.U32.AND P1, PT, R7, 0x80, PT ;  /* 0x000000800700780c */ /* 0x000fe20003f26070 */
[----:B----4-:R-:W-:Y:S02]  /*0740*/  ULEA UR4, UR5, UR4, 0x18 ;  /* 0x0000000405047291 */ /* 0x010fe4000f8ec0ff */
[----:B------:R-:W-:Y:S01]  /*0750*/  FADD.FTZ R4, R9, R4 ;  /* 0x0000000409047221 */ /* 0x000fe20000010000 */
[----:B---3--:R-:W-:-:S05]  /*0760*/  IMAD R6, R11, UR8, R8 ;  /* 0x000000080b067c24 */ /* 0x008fca000f8e0208 */
        /* <DEDUP_REMOVED lines=9> */
[----:B-12---:R-:W-:-:S05]  /*0800*/  @!P1 FADD.FTZ R12, R9, R10 ;  /* 0x0000000a090c9221 */ /* 0x006fca0000010000 */
[----:B------:R3:W-:Y:S01]  /*0810*/  @!P1 STS [R5], R12 ;  /* 0x0000000c05009388 */ /* 0x0007e20000000800 */
[----:B------:R-:W-:Y:S01]  /*0820*/  BAR.SYNC.DEFER_BLOCKING 0x0 ;  /* 0x0000000000007b1d */ /* 0x000fe20000010000 */
[----:B------:R-:W-:-:S13]  /*0830*/  ISETP.GE.U32.AND P1, PT, R7, 0x100, PT ;  /* 0x000001000700780c */ /* 0x000fda0003f26070 */
[----:B---3--:R-:W-:Y:S05]  /*0840*/  @!P1 BRA `(.L_x_50) ;  /* 0x0000000800049947 */ /* 0x008fea0003800000 */
        /* <DEDUP_REMOVED lines=10> */
[----:B---3--:R-:W-:Y:S05]  /*08f0*/  @!P1 BRA `(.L_x_50) ;  /* 0x0000000400d89947 */ /* 0x008fea0003800000 */
        /* <DEDUP_REMOVED lines=118> */
.L_x_50:
[----:B------:R-:W-:-:S13]  /*1060*/  ISETP.GT.U32.AND P1, PT, R6, 0x1f, PT ;  /* 0x0000001f0600780c */ /* 0x000fda0003f24070 */
[----:B------:R-:W-:Y:S05]  /*1070*/  @P1 BRA `(.L_x_51) ;  /* 0x00000000003c1947 */ /* 0x000fea0003800000 */
[----:B------:R-:W-:Y:S01]  /*1080*/  @P0 LDS R6, [R5] ;  /* 0x0000000005060984 */ /* 0x000fe20000000800 */
[----:B------:R-:W-:-:S03]  /*1090*/  UMOV UR4, 0xffffffff ;  /* 0xffffffff00047882 */ /* 0x000fc60000000000 */
[----:B------:R-:W0:Y:S02]  /*10a0*/  @P0 LDS R7, [R5+0x80] ;  /* 0x0000800005070984 */ /* 0x000e240000000800 */
[----:B0-----:R-:W-:Y:S01]  /*10b0*/  @P0 FADD.FTZ R4, R6, R7 ;  /* 0x0000000706040221 */ /* 0x001fe20000010000 */
[----:B------:R-:W-:Y:S06]  /*10c0*/  BRA.DIV UR4, `(.L_x_52) ;  /* 0x00000002048c7947 */ /* 0x000fec000b800000 */
[----:B---3--:R-:W0:Y:S02]  /*10d0*/  SHFL.DOWN PT, R5, R4, 0x10, 0x1f ;  /* 0x0a001f0004057f89 */ /* 0x008e2400000e0000 */
[----:B0-----:R-:W-:-:S05]  /*10e0*/  FADD.FTZ R5, R5, R4 ;  /* 0x0000000405057221 */ /* 0x001fca0000010000 */
[----:B------:R-:W0:Y:S02]  /*10f0*/  SHFL.DOWN PT, R6, R5, 0x8, 0x1f ;  /* 0x09001f0005067f89 */ /* 0x000e2400000e0000 */
[----:B0-----:R-:W-:-:S05]  /*1100*/  FADD.FTZ R6, R5, R6 ;  /* 0x0000000605067221 */ /* 0x001fca0000010000 */
[----:B------:R-:W0:Y:S02]  /*1110*/  SHFL.DOWN PT, R7, R6, 0x4, 0x1f ;  /* 0x08801f0006077f89 */ /* 0x000e2400000e0000 */
[----:B0-----:R-:W-:-:S05]  /*1120*/  FADD.FTZ R7, R6, R7 ;  /* 0x0000000706077221 */ /* 0x001fca0000010000 */
[----:B------:R-:W0:Y:S02]  /*1130*/  SHFL.DOWN PT, R10, R7, 0x2, 0x1f ;  /* 0x08401f00070a7f89 */ /* 0x000e2400000e0000 */
[----:B0-----:R-:W-:-:S05]  /*1140*/  FADD.FTZ R10, R7, R10 ;  /* 0x0000000a070a7221 */ /* 0x001fca0000010000 */
[----:B------:R0:W3:Y:S02]  /*1150*/  SHFL.DOWN PT, R9, R10, 0x1, 0x1f ;  /* 0x08201f000a097f89 */ /* 0x0000e400000e0000 */
.L_x_58:
[----:B-123--:R-:W-:-:S07]  /*1160*/  FADD.FTZ R13, R10, R9 ;  /* 0x000000090a0d7221 */ /* 0x00efce0000010000 */
.L_x_51:
[----:B------:R-:W-:Y:S05]  /*1170*/  WARPSYNC.ALL ;  /* 0x0000000000007948 */ /* 0x000fea0003800000 */
[----:B------:R-:W-:Y:S01]  /*1180*/  BAR.SYNC.DEFER_BLOCKING 0x0 ;  /* 0x0000000000007b1d */ /* 0x000fe20000010000 */
[----:B------:R-:W-:-:S13]  /*1190*/  ISETP.NE.AND P0, PT, R8, RZ, PT ;  /* 0x000000ff0800720c */ /* 0x000fda0003f05270 */
[----:B------:R-:W-:Y:S05]  /*11a0*/  @P0 EXIT ;  /* 0x000000000000094d */ /* 0x000fea0003800000 */
[----:B------:R-:W-:Y:S01]  /*11b0*/  FSETP.NE.FTZ.AND P0, PT, |R13|, +INF , PT ;  /* 0x7f8000000d00780b */ /* 0x000fe20003f15200 */
[----:B------:R-:W4:Y:S01]  /*11c0*/  LDC.64 R6, c[0x0][0xfe0] ;  /* 0x0003f800ff067b82 */ /* 0x000f220000000a00 */
[----:B------:R-:W5:Y:S11]  /*11d0*/  LDCU.U8 UR4, c[0x0][0xff4] ;  /* 0x0001fe80ff0477ac */ /* 0x000f760008000000 */
[----:B0--3--:R-:W0:Y:S01]  /*11e0*/  @!P0 LDC.64 R4, c[0x0][0x388] ;  /* 0x0000e200ff048b82 */ /* 0x009e220000000a00 */
[----:B------:R-:W-:Y:S01]  /*11f0*/  @!P0 MOV R11, 0x1 ;  /* 0x00000001000b8802 */ /* 0x000fe20000000f00 */
[----:B----4-:R-:W-:-:S04]  /*1200*/  IMAD.WIDE.U32 R6, R0, 0x4, R6 ;  /* 0x0000000400067825 */ /* 0x010fc800078e0006 */
[----:B0-----:R0:W-:Y:S04]  /*1210*/  @!P0 STG.E.STRONG.SYS desc[UR6][R4.64], R11 ;  /* 0x0000000b04008986 */ /* 0x0011e8000c115906 */
[----:B------:R-:W3:Y:S01]  /*1220*/  LDG.E R0, desc[UR6][R6.64] ;  /* 0x0000000606007981 */ /* 0x000ee2000c1e1900 */
[----:B-----5:R-:W-:-:S06]  /*1230*/  UPRMT UR4, UR4, 0x8880, URZ ;  /* 0x0000888004047896 */ /* 0x020fcc00080000ff */
[----:B------:R-:W-:Y:S01]  /*1240*/  ISETP.NE.AND P0, PT, RZ, UR4, PT ;  /* 0x00000004ff007c0c */ /* 0x000fe2000bf05270 */
[----:B---3--:R-:W-:-:S05]  /*1250*/  FADD.FTZ R9, R13, R0 ;  /* 0x000000000d097221 */ /* 0x008fca0000010000 */
[----:B------:R0:W-:Y:S07]  /*1260*/  STG.E desc[UR6][R6.64], R9 ;  /* 0x0000000906007986 */ /* 0x0001ee000c101906 */
[----:B------:R-:W-:Y:S05]  /*1270*/  @!P0 EXIT ;  /* 0x000000000000894d */ /* 0x000fea0003800000 */
[----:B------:R-:W3:Y:S01]  /*1280*/  LDCU UR4, c[0x0][0xfd0] ;  /* 0x0001fa00ff0477ac */ /* 0x000ee20008000800 */
[----:B0-----:R-:W0:Y:S01]  /*1290*/  LDC.64 R4, c[0x0][0xfe8] ;  /* 0x0003fa00ff047b82 */ /* 0x001e220000000a00 */
[----:B------:R-:W4:Y:S01]  /*12a0*/  LDCU UR5, c[0x0][0xff8] ;  /* 0x0001ff00ff0577ac */ /* 0x000f220008000800 */
[----:B---3--:R-:W-:-:S04]  /*12b0*/  VIADD R2, R2, UR4 ;  /* 0x0000000402027c36 */ /* 0x008fc80008000000 */
[----:B----4-:R-:W-:-:S04]  /*12c0*/  IMAD R3, R2, UR5, R3 ;  /* 0x0000000502037c24 */ /* 0x010fc8000f8e0203 */
[----:B0-----:R-:W-:-:S05]  /*12d0*/  IMAD.WIDE R2, R3, 0x4, R4 ;  /* 0x0000000403027825 */ /* 0x001fca00078e0204 */
[----:B------:R-:W-:Y:S01]  /*12e0*/  STG.E desc[UR6][R2.64], R13 ;  /* 0x0000000d02007986 */ /* 0x000fe2000c101906 */
[----:B------:R-:W-:Y:S05]  /*12f0*/  EXIT ;  /* 0x000000000000794d */ /* 0x000fea0003800000 */
.L_x_52:
[----:B-12---:R-:W-:Y:S02]  /*1300*/  HFMA2 R12, -RZ, RZ, 0, 9.5367431640625e-07 ;  /* 0x00000010ff0c7431 */ /* 0x006fe400000001ff */
[----:B------:R-:W-:Y:S01]  /*1310*/  IMAD.MOV.U32 R13, RZ, RZ, 0x1f ;  /* 0x0000001fff0d7424 */ /* 0x000fe200078e00ff */
[----:B------:R-:W-:-:S07]  /*1320*/  MOV R11, 0xffffffff ;  /* 0xffffffff000b7802 */ /* 0x000fce0000000f00 */
[----:B---3--:R-:W-:Y:S05]  /*1330*/  WARPSYNC.COLLECTIVE R11, `(.L_x_53) ;  /* 0x000000000b087348 */ /* 0x008fea0003c00000 */
[----:B------:R0:W1:Y:S02]  /*1340*/  SHFL.DOWN P0, R9, R4, R12, R13 ;  /* 0x0800000c04097389 */ /* 0x000064000000000d */
[----:B01-3--:R-:W-:Y:S05]  /*1350*/  ENDCOLLECTIVE ;  /* 0x000000000000791b */ /* 0x00bfea0003800000 */
.L_x_53:
[----:B------:R-:W-:Y:S02]  /*1360*/  IMAD.MOV.U32 R12, RZ, RZ, 0x8 ;  /* 0x00000008ff0c7424 */ /* 0x000fe400078e00ff */
[----:B------:R-:W-:-:S04]  /*1370*/  IMAD.MOV.U32 R5, RZ, RZ, R9 ;  /* 0x000000ffff057224 */ /* 0x000fc800078e0009 */
[----:B------:R-:W-:-:S05]  /*1380*/  FADD.FTZ R5, R5, R4 ;  /* 0x0000000405057221 */ /* 0x000fca0000010000 */
[----:B------:R-:W-:-:S07]  /*1390*/  MOV R4, R5 ;  /* 0x0000000500047202 */ /* 0x000fce0000000f00 */
[----:B------:R-:W-:Y:S05]  /*13a0*/  WARPSYNC.COLLECTIVE R11, `(.L_x_54) ;  /* 0x000000000b087348 */ /* 0x000fea0003c00000 */
[----:B------:R0:W1:Y:S02]  /*13b0*/  SHFL.DOWN P0, R9, R4, R12, R13 ;  /* 0x0800000c04097389 */ /* 0x000064000000000d */
[----:B01----:R-:W-:Y:S05]  /*13c0*/  ENDCOLLECTIVE ;  /* 0x000000000000791b */ /* 0x003fea0003800000 */
.L_x_54:
[----:B------:R-:W-:Y:S01]  /*13d0*/  HFMA2 R12, -RZ, RZ, 0, 2.384185791015625e-07 ;  /* 0x00000004ff0c7431 */ /* 0x000fe200000001ff */
[----:B------:R-:W-:-:S05]  /*13e0*/  MOV R6, R9 ;  /* 0x0000000900067202 */ /* 0x000fca0000000f00 */
[----:B------:R-:W-:-:S04]  /*13f0*/  FADD.FTZ R6, R5, R6 ;  /* 0x0000000605067221 */ /* 0x000fc80000010000 */
[----:B------:R-:W-:-:S07]  /*1400*/  IMAD.MOV.U32 R4, RZ, RZ, R6 ;  /* 0x000000ffff047224 */ /* 0x000fce00078e0006 */
[----:B------:R-:W-:Y:S05]  /*1410*/  WARPSYNC.COLLECTIVE R11, `(.L_x_55) ;  /* 0x000000000b087348 */ /* 0x000fea0003c00000 */
[----:B------:R0:W1:Y:S02]  /*1420*/  SHFL.DOWN P0, R9, R4, R12, R13 ;  /* 0x0800000c04097389 */ /* 0x000064000000000d */
[----:B01----:R-:W-:Y:S05]  /*1430*/  ENDCOLLECTIVE ;  /* 0x000000000000791b */ /* 0x003fea0003800000 */
.L_x_55:
[----:B------:R-:W-:Y:S02]  /*1440*/  IMAD.MOV.U32 R12, RZ, RZ, 0x2 ;  /* 0x00000002ff0c7424 */ /* 0x000fe400078e00ff */
[----:B------:R-:W-:-:S04]  /*1450*/  IMAD.MOV.U32 R7, RZ, RZ, R9 ;  /* 0x000000ffff077224 */ /* 0x000fc800078e0009 */
[----:B------:R-:W-:-:S05]  /*1460*/  FADD.FTZ R7, R6, R7 ;  /* 0x0000000706077221 */ /* 0x000fca0000010000 */
[----:B------:R-:W-:-:S07]  /*1470*/  MOV R4, R7 ;  /* 0x0000000700047202 */ /* 0x000fce0000000f00 */
[----:B------:R-:W-:Y:S05]  /*1480*/  WARPSYNC.COLLECTIVE R11, `(.L_x_56) ;  /* 0x000000000b087348 */ /* 0x000fea0003c00000 */
[----:B------:R0:W1:Y:S02]  /*1490*/  SHFL.DOWN P0, R9, R4, R12, R13 ;  /* 0x0800000c04097389 */ /* 0x000064000000000d */
[----:B01----:R-:W-:Y:S05]  /*14a0*/  ENDCOLLECTIVE ;  /* 0x000000000000791b */ /* 0x003fea0003800000 */
.L_x_56:
[----:B------:R-:W-:Y:S01]  /*14b0*/  HFMA2 R12, -RZ, RZ, 0, 5.9604644775390625e-08 ;  /* 0x00000001ff0c7431 */ /* 0x000fe200000001ff */
[----:B------:R-:W-:-:S05]  /*14c0*/  MOV R10, R9 ;  /* 0x00000009000a7202 */ /* 0x000fca0000000f00 */
[----:B------:R-:W-:-:S04]  /*14d0*/  FADD.FTZ R10, R7, R10 ;  /* 0x0000000a070a7221 */ /* 0x000fc80000010000 */
[----:B------:R-:W-:-:S07]  /*14e0*/  IMAD.MOV.U32 R4, RZ, RZ, R10 ;  /* 0x000000ffff047224 */ /* 0x000fce00078e000a */
[----:B------:R-:W-:Y:S05]  /*14f0*/  WARPSYNC.COLLECTIVE R11, `(.L_x_57) ;  /* 0x000000000b087348 */ /* 0x000fea0003c00000 */
[----:B------:R0:W1:Y:S02]  /*1500*/  SHFL.DOWN P0, R9, R4, R12, R13 ;  /* 0x0800000c04097389 */ /* 0x000064000000000d */
[----:B01----:R-:W-:Y:S05]  /*1510*/  ENDCOLLECTIVE ;  /* 0x000000000000791b */ /* 0x003fea0003800000 */
.L_x_57:
[----:B------:R-:W-:Y:S05]  /*1520*/  BRA `(.L_x_58) ;  /* 0xfffffffc000c7947 */ /* 0x000fea000383ffff */
.L_x_59:
        /* <DEDUP_REMOVED lines=13> */
.L_x_86:


//--------------------- .text._Z10cleanup_v3PfS_S_S_bi --------------------------
	.section	.text._Z10cleanup_v3PfS_S_S_bi,"ax",@progbits
	.align	128
        .global         _Z10cleanup_v3PfS_S_S_bi
        .type           _Z10cleanup_v3PfS_S_S_bi,@function
        .size           _Z10cleanup_v3PfS_S_S_bi,(.L_x_87 - _Z10cleanup_v3PfS_S_S_bi)
        .other          _Z10cleanup_v3PfS_S_S_bi,@"STO_CUDA_ENTRY STV_DEFAULT"
_Z10cleanup_v3PfS_S_S_bi:
.text._Z10cleanup_v3PfS_S_S_bi:
[----:B------:R-:W-:Y:S01]  /*0000*/  LDC R1, c[0x0][0x37c] ;  /* 0x0000df00ff017b82 */ /* 0x000fe20000000800 */
[----:B------:R-:W0:Y:S01]  /*0010*/  S2R R0, SR_CTAID.X ;  /* 0x0000000000007919 */ /* 0x000e220000002500 */
[----:B------:R-:W1:Y:S01]  /*0020*/  LDCU.64 UR6, c[0x0][0x358] ;  /* 0x00006b00ff0677ac */ /* 0x000e620008000a00 */
[----:B0-----:R-:W-:-:S13]  /*0030*/  ISETP.NE.AND P0, PT, R0, RZ, PT ;  /* 0x000000ff0000720c */ /* 0x001fda0003f05270 */
[----:B-1----:R-:W-:Y:S05]  /*0040*/  @P0 BRA `(.L_x_60) ;  /* 0x0000000800d80947 */ /* 0x002fea0003800000 */
[----:B------:R-:W0:Y:S01]  /*0050*/  S2R R2, SR_TID.X ;  /* 0x0000000000027919 */ /* 0x000e220000002100 */
[----:B------:R-:W-:Y:S01]  /*0060*/  IMAD.MOV.U32 R3, RZ, RZ, RZ ;  /* 0x000000ffff037224 */ /* 0x000fe200078e00ff */
[----:B0-----:R-:W-:-:S13]  /*0070*/  ISETP.GT.U32.AND P0, PT, R2, 0x13f, PT ;  /* 0x0000013f0200780c */ /* 0x001fda0003f04070 */
[----:B------:R-:W0:Y:S02]  /*0080*/  @!P0 LDC.64 R8, c[0x0][0x380] ;  /* 0x0000e000ff088b82 */ /* 0x000e240000000a00 */
[----:B0-----:R-:W-:-:S05]  /*0090*/  @!P0 IMAD.WIDE.U32 R8, R2, 0x4, R8 ;  /* 0x0000000402088825 */ /* 0x001fca00078e0008 */
[----:B------:R-:W2:Y:S01]  /*00a0*/  @!P0 LDG.E R3, desc[UR6][R8.64] ;  /* 0x0000000608038981 */ /* 0x000ea2000c1e1900 */
[----:B------:R-:W0:Y:S01]  /*00b0*/  LDCU UR8, c[0x0][0x360] ;  /* 0x00006c00ff0877ac */ /* 0x000e220008000800 */
[----:B------:R-:W0:Y:S01]  /*00c0*/  LDC R4, c[0x0][0x364] ;  /* 0x0000d900ff047b82 */ /* 0x000e220000000800 */
[----:B------:R-:W1:Y:S01]  /*00d0*/  S2R R5, SR_TID.Y ;  /* 0x0000000000057919 */ /* 0x000e620000002200 */
[----:B------:R-:W-:-:S06]  /*00e0*/  UMOV UR4, 0x400 ;  /* 0x0000040000047882 */ /* 0x000fcc0000000000 */
[----:B------:R-:W3:Y:S01]  /*00f0*/  S2UR UR5, SR_CgaCtaId ;  /* 0x00000000000579c3 */ /* 0x000ee20000008800 */
[----:B0-----:R-:W-:-:S05]  /*0100*/  IMAD R4, R4, UR8, RZ ;  /* 0x0000000804047c24 */ /* 0x001fca000f8e02ff */
[C---:B------:R-:W-:Y:S02]  /*0110*/  ISETP.GE.U32.AND P0, PT, R4.reuse, 0x40, PT ;  /* 0x000000400400780c */ /* 0x040fe40003f06070 */
[----:B------:R-:W-:Y:S01]  /*0120*/  ISETP.GE.U32.AND P1, PT, R4, 0x80, PT ;  /* 0x000000800400780c */ /* 0x000fe20003f26070 */
[----:B---3--:R-:W-:Y:S01]  /*0130*/  ULEA UR4, UR5, UR4, 0x18 ;  /* 0x0000000405047291 */ /* 0x008fe2000f8ec0ff */
[----:B-1----:R-:W-:-:S05]  /*0140*/  IMAD R5, R5, UR8, R2 ;  /* 0x0000000805057c24 */ /* 0x002fca000f8e0202 */
[----:B------:R-:W-:-:S05]  /*0150*/  LEA R6, R5, UR4, 0x2 ;  /* 0x0000000405067c11 */ /* 0x000fca000f8e10ff */
[----:B--2---:R0:W-:Y:S01]  /*0160*/  @P0 STS [R6], R3 ;  /* 0x0000000306000388 */ /* 0x0041e20000000800 */
        /* <DEDUP_REMOVED lines=141> */
.L_x_61:
        /* <DEDUP_REMOVED lines=16> */
.L_x_75:
[----:B-1----:R-:W-:-:S07]  /*0b40*/  FADD.FTZ R5, R7, R8 ;  /* 0x0000000807057221 */ /* 0x002fce0000010000 */
.L_x_62:
[----:B------:R-:W-:Y:S01]  /*0b50*/  ISETP.NE.AND P0, PT, R2, RZ, PT ;  /* 0x000000ff0200720c */ /* 0x000fe20003f05270 */
[----:B------:R-:W-:Y:S05]  /*0b60*/  WARPSYNC.ALL ;  /* 0x0000000000007948 */ /* 0x000fea0003800000 */
[----:B------:R-:W-:Y:S08]  /*0b70*/  BAR.SYNC.DEFER_BLOCKING 0x0 ;  /* 0x0000000000007b1d */ /* 0x000ff00000010000 */
[----:B0-----:R-:W0:Y:S01]  /*0b80*/  @!P0 LDC.64 R2, c[0x0][0x390] ;  /* 0x0000e400ff028b82 */ /* 0x001e220000000a00 */
[----:B------:R-:W0:Y:S02]  /*0b90*/  @!P0 MUFU.SQRT R5, R5 ;  /* 0x0000000500058308 */ /* 0x000e240000002000 */
[----:B0-----:R0:W-:Y:S02]  /*0ba0*/  @!P0 STG.E desc[UR6][R2.64], R5 ;  /* 0x0000000502008986 */ /* 0x0011e4000c101906 */
.L_x_60:
[----:B------:R-:W2:Y:S02]  /*0bb0*/  LDCU.U8 UR4, c[0x0][0x3a0] ;  /* 0x00007400ff0477ac */ /* 0x000ea40008000000 */
[----:B--2---:R-:W-:-:S06]  /*0bc0*/  UPRMT UR4, UR4, 0x8880, URZ ;  /* 0x0000888004047896 */ /* 0x004fcc00080000ff */
[----:B------:R-:W-:-:S13]  /*0bd0*/  ISETP.NE.AND P0, PT, RZ, UR4, PT ;  /* 0x00000004ff007c0c */ /* 0x000fda000bf05270 */
[----:B------:R-:W-:Y:S05]  /*0be0*/  @!P0 EXIT ;  /* 0x000000000000894d */ /* 0x000fea0003800000 */
[----:B0-----:R-:W0:Y:S01]  /*0bf0*/  S2R R2, SR_TID.X ;  /* 0x0000000000027919 */ /* 0x001e220000002100 */
[----:B------:R-:W0:Y:S01]  /*0c00*/  LDCU UR4, c[0x0][0x3a4] ;  /* 0x00007480ff0477ac */ /* 0x000e220008000800 */
[----:B------:R-:W-:Y:S01]  /*0c10*/  BSSY.RECONVERGENT B0, `(.L_x_64) ;  /* 0x0000013000007945 */ /* 0x000fe20003800200 */
[----:B------:R-:W-:Y:S01]  /*0c20*/  IMAD.MOV.U32 R3, RZ, RZ, RZ ;  /* 0x000000ffff037224 */ /* 0x000fe200078e00ff */
[----:B-1----:R-:W1:Y:S01]  /*0c30*/  S2R R9, SR_TID.Y ;  /* 0x0000000000097919 */ /* 0x002e620000002200 */
[----:B------:R-:W2:Y:S01]  /*0c40*/  LDCU.64 UR8, c[0x0][0x388] ;  /* 0x00007100ff0877ac */ /* 0x000ea20008000a00 */
[----:B0-----:R-:W-:-:S13]  /*0c50*/  ISETP.GE.AND P0, PT, R2, UR4, PT ;  /* 0x0000000402007c0c */ /* 0x001fda000bf06270 */
[----:B-12---:R-:W-:Y:S05]  /*0c60*/  @P0 BRA `(.L_x_65) ;  /* 0x0000000000340947 */ /* 0x006fea0003800000 */
[----:B------:R-:W0:Y:S01]  /*0c70*/  LDC R8, c[0x0][0x360] ;  /* 0x0000d800ff087b82 */ /* 0x000e220000000800 */
[----:B------:R-:W-:Y:S02]  /*0c80*/  IMAD R6, R0, UR4, RZ ;  /* 0x0000000400067c24 */ /* 0x000fe4000f8e02ff */
[----:B------:R-:W-:Y:S02]  /*0c90*/  IMAD.MOV.U32 R3, RZ, RZ, RZ ;  /* 0x000000ffff037224 */ /* 0x000fe400078e00ff */
[----:B------:R-:W-:-:S07]  /*0ca0*/  IMAD.MOV.U32 R7, RZ, RZ, R2 ;  /* 0x000000ffff077224 */ /* 0x000fce00078e0002 */
.L_x_66:
[----:B------:R-:W-:-:S04]  /*0cb0*/  IADD3 R5, P0, PT, R6, R7, RZ ;  /* 0x0000000706057210 */ /* 0x000fc80007f1e0ff */
[----:B------:R-:W-:Y:S02]  /*0cc0*/  LEA.HI.X.SX32 R10, R7, RZ, 0x1, P0 ;  /* 0x000000ff070a7211 */ /* 0x000fe400000f0eff */
[----:B------:R-:W-:-:S04]  /*0cd0*/  LEA R4, P0, R5, UR8, 0x2 ;  /* 0x0000000805047c11 */ /* 0x000fc8000f8010ff */
[----:B------:R-:W-:-:S05]  /*0ce0*/  LEA.HI.X R5, R5, UR9, R10, 0x2, P0 ;  /* 0x0000000905057c11 */ /* 0x000fca00080f140a */
[----:B------:R-:W2:Y:S01]  /*0cf0*/  LDG.E R4, desc[UR6][R4.64] ;  /* 0x0000000604047981 */ /* 0x000ea2000c1e1900 */
[----:B0-----:R-:W-:-:S05]  /*0d00*/  IMAD.IADD R7, R8, 0x1, R7 ;  /* 0x0000000108077824 */ /* 0x001fca00078e0207 */
[----:B------:R-:W-:Y:S01]  /*0d10*/  ISETP.GE.AND P0, PT, R7, UR4, PT ;  /* 0x0000000407007c0c */ /* 0x000fe2000bf06270 */
[----:B--2---:R-:W-:-:S12]  /*0d20*/  FADD.FTZ R3, R4, R3 ;  /* 0x0000000304037221 */ /* 0x004fd80000010000 */
[----:B------:R-:W-:Y:S05]  /*0d30*/  @!P0 BRA `(.L_x_66) ;  /* 0xfffffffc00dc8947 */ /* 0x000fea000383ffff */
.L_x_65:
[----:B------:R-:W-:Y:S05]  /*0d40*/  BSYNC.RECONVERGENT B0 ;  /* 0x0000000000007941 */ /* 0x000fea0003800200 */
.L_x_64:
[----:B------:R-:W0:Y:S01]  /*0d50*/  LDCU UR8, c[0x0][0x360] ;  /* 0x00006c00ff0877ac */ /* 0x000e220008000800 */
[----:B------:R-:W1:Y:S01]  /*0d60*/  LDC R4, c[0x0][0x364] ;  /* 0x0000d900ff047b82 */ /* 0x000e620000000800 */
[----:B------:R-:W-:-:S07]  /*0d70*/  UMOV UR4, 0x400 ;  /* 0x0000040000047882 */ /* 0x000fce0000000000 */
[----:B------:R-:W2:Y:S01]  /*0d80*/  S2UR UR5, SR_CgaCtaId ;  /* 0x00000000000579c3 */ /* 0x000ea20000008800 */
[----:B0-----:R-:W-:Y:S02]  /*0d90*/  IMAD R5, R9, UR8, R2 ;  /* 0x0000000809057c24 */ /* 0x001fe4000f8e0202 */
[----:B-1----:R-:W-:-:S05]  /*0da0*/  IMAD R4, R4, UR8, RZ ;  /* 0x0000000804047c24 */ /* 0x002fca000f8e02ff */
[C---:B------:R-:W-:Y:S02]  /*0db0*/  ISETP.GE.U32.AND P0, PT, R4.reuse, 0x40, PT ;  /* 0x000000400400780c */ /* 0x040fe40003f06070 */
[----:B------:R-:W-:Y:S01]  /*0dc0*/  ISETP.GE.U32.AND P1, PT, R4, 0x80, PT ;  /* 0x000000800400780c */ /* 0x000fe20003f26070 */
[----:B--2---:R-:W-:-:S06]  /*0dd0*/  ULEA UR4, UR5, UR4, 0x18 ;  /* 0x0000000405047291 */ /* 0x004fcc000f8ec0ff */
        /* <DEDUP_REMOVED lines=143> */
.L_x_67:
        /* <DEDUP_REMOVED lines=16> */
.L_x_81:
[----:B-1----:R-:W-:-:S07]  /*17d0*/  FADD.FTZ R5, R7, R8 ;  /* 0x0000000807057221 */ /* 0x002fce0000010000 */
.L_x_68:
[----:B------:R-:W-:Y:S05]  /*17e0*/  WARPSYNC.ALL ;  /* 0x0000000000007948 */ /* 0x000fea0003800000 */
[----:B------:R-:W-:Y:S01]  /*17f0*/  BAR.SYNC.DEFER_BLOCKING 0x0 ;  /* 0x0000000000007b1d */ /* 0x000fe20000010000 */
[----:B------:R-:W-:-:S13]  /*1800*/  ISETP.NE.AND P0, PT, R2, RZ, PT ;  /* 0x000000ff0200720c */ /* 0x000fda0003f05270 */
[----:B------:R-:W-:Y:S05]  /*1810*/  @P0 EXIT ;  /* 0x000000000000094d */ /* 0x000fea0003800000 */
[----:B0-----:R-:W0:Y:S01]  /*1820*/  LDC.64 R2, c[0x0][0x398] ;  /* 0x0000e600ff027b82 */ /* 0x001e220000000a00 */
[----:B------:R-:W2:Y:S01]  /*1830*/  MUFU.SQRT R5, R5 ;  /* 0x0000000500057308 */ /* 0x000ea20000002000 */
[----:B0-----:R-:W-:-:S05]  /*1840*/  IMAD.WIDE.U32 R2, R0, 0x4, R2 ;  /* 0x0000000400027825 */ /* 0x001fca00078e0002 */
[----:B--2---:R-:W-:Y:S01]  /*1850*/  STG.E desc[UR6][R2.64], R5 ;  /* 0x0000000502007986 */ /* 0x004fe2000c101906 */
[----:B------:R-:W-:Y:S05]  /*1860*/  EXIT ;  /* 0x000000000000794d */ /* 0x000fea0003800000 */
.L_x_63:
[----:B------:R-:W-:Y:S02]  /*1870*/  HFMA2 R12, -RZ, RZ, 0, 1.847743988037109375e-06 ;  /* 0x0000001fff0c7431 */ /* 0x000fe400000001ff */
[----:B------:R-:W-:Y:S02]  /*1880*/  IMAD.MOV.U32 R10, RZ, RZ, 0x10 ;  /* 0x00000010ff0a7424 */ /* 0x000fe400078e00ff */
[----:B-1----:R-:W-:-:S07]  /*1890*/  IMAD.MOV.U32 R9, RZ, RZ, -0x1 ;  /* 0xffffffffff097424 */ /* 0x002fce00078e00ff */
[----:B------:R-:W-:Y:S05]  /*18a0*/  WARPSYNC.COLLECTIVE R9, `(.L_x_70) ;  /* 0x0000000009087348 */ /* 0x000fea0003c00000 */
[----:B------:R0:W1:Y:S02]  /*18b0*/  SHFL.DOWN P0, R8, R3, R10, R12 ;  /* 0x0800000a03087389 */ /* 0x000064000000000c */
[----:B01----:R-:W-:Y:S05]  /*18c0*/  ENDCOLLECTIVE ;  /* 0x000000000000791b */ /* 0x003fea0003800000 */
.L_x_70:
[----:B------:R-:W-:Y:S02]  /*18d0*/  IMAD.MOV.U32 R10, RZ, RZ, 0x8 ;  /* 0x00000008ff0a7424 */ /* 0x000fe400078e00ff */
[----:B------:R-:W-:-:S04]  /*18e0*/  IMAD.MOV.U32 R4, RZ, RZ, R8 ;  /* 0x000000ffff047224 */ /* 0x000fc800078e0008 */
[----:B------:R-:W-:-:S04]  /*18f0*/  FADD.FTZ R4, R4, R3 ;  /* 0x0000000304047221 */ /* 0x000fc80000010000 */
[----:B------:R-:W-:-:S07]  /*1900*/  IMAD.MOV.U32 R3, RZ, RZ, R4 ;  /* 0x000000ffff037224 */ /* 0x000fce00078e0004 */
[----:B------:R-:W-:Y:S05]  /*1910*/  WARPSYNC.COLLECTIVE R9, `(.L_x_71) ;  /* 0x0000000009087348 */ /* 0x000fea0003c00000 */
[----:B------:R0:W1:Y:S02]  /*1920*/  SHFL.DOWN P0, R8, R3, R10, R12 ;  /* 0x0800000a03087389 */ /* 0x000064000000000c */
[----:B01----:R-:W-:Y:S05]  /*1930*/  ENDCOLLECTIVE ;  /* 0x000000000000791b */ /* 0x003fea0003800000 */
.L_x_71:
[----:B------:R-:W-:Y:S02]  /*1940*/  IMAD.MOV.U32 R10, RZ, RZ, 0x4 ;  /* 0x00000004ff0a7424 */ /* 0x000fe400078e00ff */
[----:B------:R-:W-:-:S04]  /*1950*/  IMAD.MOV.U32 R5, RZ, RZ, R8 ;  /* 0x000000ffff057224 */ /* 0x000fc800078e0008 */
[----:B------:R-:W-:-:S05]  /*1960*/  FADD.FTZ R5, R4, R5 ;  /* 0x0000000504057221 */ /* 0x000fca0000010000 */
[----:B------:R-:W-:-:S07]  /*1970*/  MOV R3, R5 ;  /* 0x0000000500037202 */ /* 0x000fce0000000f00 */
[----:B------:R-:W-:Y:S05]  /*1980*/  WARPSYNC.COLLECTIVE R9, `(.L_x_72) ;  /* 0x0000000009087348 */ /* 0x000fea0003c00000 */
[----:B------:R0:W1:Y:S02]  /*1990*/  SHFL.DOWN P0, R8, R3, R10, R12 ;  /* 0x0800000a03087389 */ /* 0x000064000000000c */
[----:B01----:R-:W-:Y:S05]  /*19a0*/  ENDCOLLECTIVE ;  /* 0x000000000000791b */ /* 0x003fea0003800000 */
.L_x_72:
[----:B------:R-:W-:Y:S02]  /*19b0*/  IMAD.MOV.U32 R10, RZ, RZ, 0x2 ;  /* 0x00000002ff0a7424 */ /* 0x000fe400078e00ff */
[----:B------:R-:W-:-:S04]  /*19c0*/  IMAD.MOV.U32 R6, RZ, RZ, R8 ;  /* 0x000000ffff067224 */ /* 0x000fc800078e0008 */
[----:B------:R-:W-:-:S04]  /*19d0*/  FADD.FTZ R6, R5, R6 ;  /* 0x0000000605067221 */ /* 0x000fc80000010000 */
[----:B------:R-:W-:-:S07]  /*19e0*/  IMAD.MOV.U32 R3, RZ, RZ, R6 ;  /* 0x000000ffff037224 */ /* 0x000fce00078e0006 */
[----:B------:R-:W-:Y:S05]  /*19f0*/  WARPSYNC.COLLECTIVE R9, `(.L_x_73) ;  /* 0x0000000009087348 */ /* 0x000fea0003c00000 */
[----:B------:R0:W1:Y:S02]  /*1a00*/  SHFL.DOWN P0, R8, R3, R10, R12 ;  /* 0x0800000a03087389 */ /* 0x000064000000000c */
[----:B01----:R-:W-:Y:S05]  /*1a10*/  ENDCOLLECTIVE ;  /* 0x000000000000791b */ /* 0x003fea0003800000 */
.L_x_73:
[----:B------:R-:W-:Y:S02]  /*1a20*/  IMAD.MOV.U32 R10, RZ, RZ, 0x1 ;  /* 0x00000001ff0a7424 */ /* 0x000fe400078e00ff */
[----:B------:R-:W-:-:S04]  /*1a30*/  IMAD.MOV.U32 R7, RZ, RZ, R8 ;  /* 0x000000ffff077224 */ /* 0x000fc800078e0008 */
[----:B------:R-:W-:-:S05]  /*1a40*/  FADD.FTZ R7, R6, R7 ;  /* 0x0000000706077221 */ /* 0x000fca0000010000 */
[----:B------:R-:W-:-:S07]  /*1a50*/  MOV R3, R7 ;  /* 0x0000000700037202 */ /* 0x000fce0000000f00 */
[----:B------:R-:W-:Y:S05]  /*1a60*/  WARPSYNC.COLLECTIVE R9, `(.L_x_74) ;  /* 0x0000000009087348 */ /* 0x000fea0003c00000 */
[----:B------:R0:W1:Y:S02]  /*1a70*/  SHFL.DOWN P0, R8, R3, R10, R12 ;  /* 0x0800000a03087389 */ /* 0x000064000000000c */
[----:B01----:R-:W-:Y:S05]  /*1a80*/  ENDCOLLECTIVE ;  /* 0x000000000000791b */ /* 0x003fea0003800000 */
.L_x_74:
[----:B------:R-:W-:Y:S05]  /*1a90*/  BRA `(.L_x_75) ;  /* 0xfffffff000287947 */ /* 0x000fea000383ffff */
.L_x_69:
[----:B------:R-:W-:Y:S02]  /*1aa0*/  IMAD.MOV.U32 R10, RZ, RZ, 0x10 ;  /* 0x00000010ff0a7424 */ /* 0x000fe400078e00ff */
[----:B------:R-:W-:Y:S02]  /*1ab0*/  IMAD.MOV.U32 R12, RZ, RZ, 0x1f ;  /* 0x0000001fff0c7424 */ /* 0x000fe400078e00ff */
[----:B-1----:R-:W-:-:S07]  /*1ac0*/  IMAD.MOV.U32 R9, RZ, RZ, -0x1 ;  /* 0xffffffffff097424 */ /* 0x002fce00078e00ff */
[----:B------:R-:W-:Y:S05]  /*1ad0*/  WARPSYNC.COLLECTIVE R9, `(.L_x_76) ;  /* 0x0000000009087348 */ /* 0x000fea0003c00000 */
[----:B------:R0:W1:Y:S02]  /*1ae0*/  SHFL.DOWN P0, R8, R3, R10, R12 ;  /* 0x0800000a03087389 */ /* 0x000064000000000c */
[----:B01----:R-:W-:Y:S05]  /*1af0*/  ENDCOLLECTIVE ;  /* 0x000000000000791b */ /* 0x003fea0003800000 */
.L_x_76:
[----:B------:R-:W-:Y:S02]  /*1b00*/  IMAD.MOV.U32 R10, RZ, RZ, 0x8 ;  /* 0x00000008ff0a7424 */ /* 0x000fe400078e00ff */
[----:B------:R-:W-:-:S04]  /*1b10*/  IMAD.MOV.U32 R4, RZ, RZ, R8 ;  /* 0x000000ffff047224 */ /* 0x000fc800078e0008 */
[----:B------:R-:W-:-:S05]  /*1b20*/  FADD.FTZ R4, R4, R3 ;  /* 0x0000000304047221 */ /* 0x000fca0000010000 */
[----:B------:R-:W-:-:S07]  /*1b30*/  MOV R3, R4 ;  /* 0x0000000400037202 */ /* 0x000fce0000000f00 */
[----:B------:R-:W-:Y:S05]  /*1b40*/  WARPSYNC.COLLECTIVE R9, `(.L_x_77) ;  /* 0x0000000009087348 */ /* 0x000fea0003c00000 */
[----:B------:R0:W1:Y:S02]  /*1b50*/  SHFL.DOWN P0, R8, R3, R10, R12 ;  /* 0x0800000a03087389 */ /* 0x000064000000000c */
[----:B01----:R-:W-:Y:S05]  /*1b60*/  ENDCOLLECTIVE ;  /* 0x000000000000791b */ /* 0x003fea0003800000 */
.L_x_77:
[----:B------:R-:W-:Y:S02]  /*1b70*/  IMAD.MOV.U32 R10, RZ, RZ, 0x4 ;  /* 0x00000004ff0a7424 */ /* 0x000fe400078e00ff */
[----:B------:R-:W-:-:S04]  /*1b80*/  IMAD.MOV.U32 R5, RZ, RZ, R8 ;  /* 0x000000ffff057224 */ /* 0x000fc800078e0008 */
[----:B------:R-:W-:-:S04]  /*1b90*/  FADD.FTZ R5, R4, R5 ;  /* 0x0000000504057221 */ /* 0x000fc80000010000 */
[----:B------:R-:W-:-:S07]  /*1ba0*/  IMAD.MOV.U32 R3, RZ, RZ, R5 ;  /* 0x000000ffff037224 */ /* 0x000fce00078e0005 */
[----:B------:R-:W-:Y:S05]  /*1bb0*/  WARPSYNC.COLLECTIVE R9, `(.L_x_78) ;  /* 0x0000000009087348 */ /* 0x000fea0003c00000 */
[----:B------:R0:W1:Y:S02]  /*1bc0*/  SHFL.DOWN P0, R8, R3, R10, R12 ;  /* 0x0800000a03087389 */ /* 0x000064000000000c */
[----:B01----:R-:W-:Y:S05]  /*1bd0*/  ENDCOLLECTIVE ;  /* 0x000000000000791b */ /* 0x003fea0003800000 */
.L_x_78:
[----:B------:R-:W-:Y:S02]  /*1be0*/  IMAD.MOV.U32 R10, RZ, RZ, 0x2 ;  /* 0x00000002ff0a7424 */ /* 0x000fe400078e00ff */
[----:B------:R-:W-:-:S04]  /*1bf0*/  IMAD.MOV.U32 R6, RZ, RZ, R8 ;  /* 0x000000ffff067224 */ /* 0x000fc800078e0008 */
[----:B------:R-:W-:-:S05]  /*1c00*/  FADD.FTZ R6, R5, R6 ;  /* 0x0000000605067221 */ /* 0x000fca0000010000 */
[----:B------:R-:W-:-:S07]  /*1c10*/  MOV R3, R6 ;  /* 0x0000000600037202 */ /* 0x000fce0000000f00 */
[----:B------:R-:W-:Y:S05]  /*1c20*/  WARPSYNC.COLLECTIVE R9, `(.L_x_79) ;  /* 0x0000000009087348 */ /* 0x000fea0003c00000 */
[----:B------:R0:W1:Y:S02]  /*1c30*/  SHFL.DOWN P0, R8, R3, R10, R12 ;  /* 0x0800000a03087389 */ /* 0x000064000000000c */
[----:B01----:R-:W-:Y:S05]  /*1c40*/  ENDCOLLECTIVE ;  /* 0x000000000000791b */ /* 0x003fea0003800000 */
.L_x_79:
[----:B------:R-:W-:Y:S02]  /*1c50*/  IMAD.MOV.U32 R10, RZ, RZ, 0x1 ;  /* 0x00000001ff0a7424 */ /* 0x000fe400078e00ff */
[----:B------:R-:W-:-:S04]  /*1c60*/  IMAD.MOV.U32 R7, RZ, RZ, R8 ;  /* 0x000000ffff077224 */ /* 0x000fc800078e0008 */
[----:B------:R-:W-:-:S04]  /*1c70*/  FADD.FTZ R7, R6, R7 ;  /* 0x0000000706077221 */ /* 0x000fc80000010000 */
[----:B------:R-:W-:-:S07]  /*1c80*/  IMAD.MOV.U32 R3, RZ, RZ, R7 ;  /* 0x000000ffff037224 */ /* 0x000fce00078e0007 */
[----:B------:R-:W-:Y:S05]  /*1c90*/  WARPSYNC.COLLECTIVE R9, `(.L_x_80) ;  /* 0x0000000009087348 */ /* 0x000fea0003c00000 */
[----:B------:R0:W1:Y:S02]  /*1ca0*/  SHFL.DOWN P0, R8, R3, R10, R12 ;  /* 0x0800000a03087389 */ /* 0x000064000000000c */
[----:B01----:R-:W-:Y:S05]  /*1cb0*/  ENDCOLLECTIVE ;  /* 0x000000000000791b */ /* 0x003fea0003800000 */
.L_x_80:
[----:B------:R-:W-:Y:S05]  /*1cc0*/  BRA `(.L_x_81) ;  /* 0xfffffff800c07947 */ /* 0x000fea000383ffff */
.L_x_82:
        /* <DEDUP_REMOVED lines=11> */
.L_x_87:


//--------------------- .nv.shared._Z25multi_tensor_apply_kernelI18TensorListMetadataILi2EE18L2NormScaleFunctorIN3c104HalfES4_EJPfS6_fbiEEvlPViT_T0_DpT1_ --------------------------
	.section	.nv.shared._Z25multi_tensor_apply_kernelI18TensorListMetadataILi2EE18L2NormScaleFunctorIN3c104HalfES4_EJPfS6_fbiEEvlPViT_T0_DpT1_,"aw",@nobits
	.sectionflags	@""
	.align	4
.nv.shared._Z25multi_tensor_apply_kernelI18TensorListMetadataILi2EE18L2NormScaleFunctorIN3c104HalfES4_EJPfS6_fbiEEvlPViT_T0_DpT1_:
	.zero		3072


//--------------------- .nv.shared.reserved.0     --------------------------
	.section	.nv.shared.reserved.0,"aw",@nobits
	.weak		__nv_reservedSMEM_offset_0_alias
	.size		__nv_reservedSMEM_offset_0_alias, 0, 64
	.other		__nv_reservedSMEM_offset_0_alias,@"STO_CUDA_RESERVED_SHARED STV_DEFAULT"
__nv_reservedSMEM_offset_0_alias:
	.zero		0
	.zero		64


//--------------------- .nv.global                --------------------------
	.section	.nv.global,"aw",@nobits
.nv.global:
	.type		_ZN66_INTERNAL_d578279a_35_multi_tensor_l2norm_scale_kernel_cu_018dad974cuda3std3__48in_placeE,@object
	.size		_ZN66_INTERNAL_d578279a_35_multi_tensor_l2norm_scale_kernel_cu_018dad974cuda3std3__48in_placeE,(_ZN66_INTERNAL_d578279a_35_multi_tensor_l2norm_scale_kernel_cu_018dad974cuda3std6ranges3__45__cpo8distanceE - _ZN66_INTERNAL_d578279a_35_multi_tensor_l2norm_scale_kernel_cu_018dad974cuda3std3__48in_placeE)
_ZN66_INTERNAL_d578279a_35_multi_tensor_l2norm_scale_kernel_cu_018dad974cuda3std3__48in_placeE:
	.zero		1
	.type		_ZN66_INTERNAL_d578279a_35_multi_tensor_l2norm_scale_kernel_cu_018dad974cuda3std6ranges3__45__cpo8distanceE,@object
	.size		_ZN66_INTERNAL_d578279a_35_multi_tensor_l2norm_scale_kernel_cu_018dad974cuda3std6ranges3__45__cpo8distanceE,(_ZN66_INTERNAL_d578279a_35_multi_tensor_l2norm_scale_kernel_cu_018dad974cuda3std3__45__cpo6cbeginE - _ZN66_INTERNAL_d578279a_35_multi_tensor_l2norm_scale_kernel_cu_018dad974cuda3std6ranges3__45__cpo8distanceE)
_ZN66_INTERNAL_d578279a_35_multi_tensor_l2norm_scale_kernel_cu_018dad974cuda3std6ranges3__45__cpo8distanceE:
	.zero		1
	.type		_ZN66_INTERNAL_d578279a_35_multi_tensor_l2norm_scale_kernel_cu_018dad974cuda3std3__45__cpo6cbeginE,@object
	.size		_ZN66_INTERNAL_d578279a_35_multi_tensor_l2norm_scale_kernel_cu_018dad974cuda3std3__45__cpo6cbeginE,(_ZN66_INTERNAL_d578279a_35_multi_tensor_l2norm_scale_kernel_cu_018dad974cuda3std6ranges3__45__cpo7advanceE - _ZN66_INTERNAL_d578279a_35_multi_tensor_l2norm_scale_kernel_cu_018dad974cuda3std3__45__cpo6cbeginE)
_ZN66_INTERNAL_d578279a_35_multi_tensor_l2norm_scale_kernel_cu_018dad974cuda3std3__45__cpo6cbeginE:
	.zero		1
	.type		_ZN66_INTERNAL_d578279a_35_multi_tensor_l2norm_scale_kernel_cu_018dad974cuda3std6ranges3__45__cpo7advanceE,@object
	.size		_ZN66_INTERNAL_d578279a_35_multi_tensor_l2norm_scale_kernel_cu_018dad974cuda3std6ranges3__45__cpo7advanceE,(_ZN66_INTERNAL_d578279a_35_multi_tensor_l2norm_scale_kernel_cu_018dad974cuda3std3__45__cpo7crbeginE - _ZN66_INTERNAL_d578279a_35_multi_tensor_l2norm_scale_kernel_cu_018dad974cuda3std6ranges3__45__cpo7advanceE)
_ZN66_INTERNAL_d578279a_35_multi_tensor_l2norm_scale_kernel_cu_018dad974cuda3std6ranges3__45__cpo7advanceE:
	.zero		1
	.type		_ZN66_INTERNAL_d578279a_35_multi_tensor_l2norm_scale_kernel_cu_018dad974cuda3std3__45__cpo7crbeginE,@object
	.size		_ZN66_INTERNAL_d578279a_35_multi_tensor_l2norm_scale_kernel_cu_018dad974cuda3std3__45__cpo7crbeginE,(_ZN66_INTERNAL_d578279a_35_multi_tensor_l2norm_scale_kernel_cu_018dad974cuda3std6ranges3__45__cpo4dataE - _ZN66_INTERNAL_d578279a_35_multi_tensor_l2norm_scale_kernel_cu_018dad974cuda3std3__45__cpo7crbeginE)
_ZN66_INTERNAL_d578279a_35_multi_tensor_l2norm_scale_kernel_cu_018dad974cuda3std3__45__cpo7crbeginE:
	.zero		1
	.type		_ZN66_INTERNAL_d578279a_35_multi_tensor_l2norm_scale_kernel_cu_018dad974cuda3std6ranges3__45__cpo4dataE,@object
	.size		_ZN66_INTERNAL_d578279a_35_multi_tensor_l2norm_scale_kernel_cu_018dad974cuda3std6ranges3__45__cpo4dataE,(_ZN66_INTERNAL_d578279a_35_multi_tensor_l2norm_scale_kernel_cu_018dad974cuda3std6ranges3__45__cpo5beginE - _ZN66_INTERNAL_d578279a_35_multi_tensor_l2norm_scale_kernel_cu_018dad974cuda3std6ranges3__45__cpo4dataE)
_ZN66_INTERNAL_d578279a_35_multi_tensor_l2norm_scale_kernel_cu_018dad974cuda3std6ranges3__45__cpo4dataE:
	.zero		1
	.type		_ZN66_INTERNAL_d578279a_35_multi_tensor_l2norm_scale_kernel_cu_018dad974cuda3std6ranges3__45__cpo5beginE,@object
	.size		_ZN66_INTERNAL_d578279a_35_multi_tensor_l2norm_scale_kernel_cu_018dad974cuda3std6ranges3__45__cpo5beginE,(_ZN66_INTERNAL_d578279a_35_multi_tensor_l2norm_scale_kernel_cu_018dad974cuda3std3__468_GLOBAL__N__d578279a_35_multi_tensor_l2norm_scale_kernel_cu_018dad976ignoreE - _ZN66_INTERNAL_d578279a_35_multi_tensor_l2norm_scale_kernel_cu_018dad974cuda3std6ranges3__45__cpo5beginE)
_ZN66_INTERNAL_d578279a_35_multi_tensor_l2norm_scale_kernel_cu_018dad974cuda3std6ranges3__45__cpo5beginE:
	.zero		1
	.type		_ZN66_INTERNAL_d578279a_35_multi_tensor_l2norm_scale_kernel_cu_018dad974cuda3std3__468_GLOBAL__N__d578279a_35_multi_tensor_l2norm_scale_kernel_cu_018dad976ignoreE,@object
	.size		_ZN66_INTERNAL_d578279a_35_multi_tensor_l2norm_scale_kernel_cu_018dad974cuda3std3__468_GLOBAL__N__d578279a_35_multi_tensor_l2norm_scale_kernel_cu_018dad976ignoreE,(_ZN66_INTERNAL_d578279a_35_multi_tensor_l2norm_scale_kernel_cu_018dad974cuda3std6ranges3__45__cpo4sizeE - _ZN66_INTERNAL_d578279a_35_multi_tensor_l2norm_scale_kernel_cu_018dad974cuda3std3__468_GLOBAL__N__d578279a_35_multi_tensor_l2norm_scale_kernel_cu_018dad976ignoreE)
_ZN66_INTERNAL_d578279a_35_multi_tensor_l2norm_scale_kernel_cu_018dad974cuda3std3__468_GLOBAL__N__d578279a_35_multi_tensor_l2norm_scale_kernel_cu_018dad976ignoreE:
	.zero		1
	.type		_ZN66_INTERNAL_d578279a_35_multi_tensor_l2norm_scale_kernel_cu_018dad974cuda3std6ranges3__45__cpo4sizeE,@object
	.size		_ZN66_INTERNAL_d578279a_35_multi_tensor_l2norm_scale_kernel_cu_018dad974cuda3std6ranges3__45__cpo4sizeE,(_ZN66_INTERNAL_d578279a_35_multi_tensor_l2norm_scale_kernel_cu_018dad974cuda3std3__45__cpo5beginE - _ZN66_INTERNAL_d578279a_35_multi_tensor_l2norm_scale_kernel_cu_018dad974cuda3std6ranges3__45__cpo4sizeE)
_ZN66_INTERNAL_d578279a_35_multi_tensor_l2norm_scale_kernel_cu_018dad974cuda3std6ranges3__45__cpo4sizeE:
	.zero		1
	.type		_ZN66_INTERNAL_d578279a_35_multi_tensor_l2norm_scale_kernel_cu_018dad974cuda3std3__45__cpo5beginE,@object
	.size		_ZN66_INTERNAL_d578279a_35_multi_tensor_l2norm_scale_kernel_cu_018dad974cuda3std3__45__cpo5beginE,(_ZN66_INTERNAL_d578279a_35_multi_tensor_l2norm_scale_kernel_cu_018dad974cuda3std6ranges3__45__cpo6cbeginE - _ZN66_INTERNAL_d578279a_35_multi_tensor_l2norm_scale_kernel_cu_018dad974cuda3std3__45__cpo5beginE)
_ZN66_INTERNAL_d578279a_35_multi_tensor_l2norm_scale_kernel_cu_018dad974cuda3std3__45__cpo5beginE:
	.zero		1
	.type		_ZN66_INTERNAL_d578279a_35_multi_tensor_l2norm_scale_kernel_cu_018dad974cuda3std6ranges3__45__cpo6cbeginE,@object
	.size		_ZN66_INTERNAL_d578279a_35_multi_tensor_l2norm_scale_kernel_cu_018dad974cuda3std6ranges3__45__cpo6cbeginE,(_ZN66_INTERNAL_d578279a_35_multi_tensor_l2norm_scale_kernel_cu_018dad974cuda3std3__45__cpo6rbeginE - _ZN66_INTERNAL_d578279a_35_multi_tensor_l2norm_scale_kernel_cu_018dad974cuda3std6ranges3__45__cpo6cbeginE)
_ZN66_INTERNAL_d578279a_35_multi_tensor_l2norm_scale_kernel_cu_018dad974cuda3std6ranges3__45__cpo6cbeginE:
	.zero		1
	.type		_ZN66_INTERNAL_d578279a_35_multi_tensor_l2norm_scale_kernel_cu_018dad974cuda3std3__45__cpo6rbeginE,@object
	.size		_ZN66_INTERNAL_d578279a_35_multi_tensor_l2norm_scale_kernel_cu_018dad974cuda3std3__45__cpo6rbeginE,(_ZN66_INTERNAL_d578279a_35_multi_tensor_l2norm_scale_kernel_cu_018dad974cuda3std6ranges3__45__cpo4nextE - _ZN66_INTERNAL_d578279a_35_multi_tensor_l2norm_scale_kernel_cu_018dad974cuda3std3__45__cpo6rbeginE)
_ZN66_INTERNAL_d578279a_35_multi_tensor_l2norm_scale_kernel_cu_018dad974cuda3std3__45__cpo6rbeginE:
	.zero		1
	.type		_ZN66_INTERNAL_d578279a_35_multi_tensor_l2norm_scale_kernel_cu_018dad974cuda3std6ranges3__45__cpo4nextE,@object
	.size		_ZN66_INTERNAL_d578279a_35_multi_tensor_l2norm_scale_kernel_cu_018dad974cuda3std6ranges3__45__cpo4nextE,(_ZN66_INTERNAL_d578279a_35_multi_tensor_l2norm_scale_kernel_cu_018dad974cuda3std6ranges3__45__cpo4swapE - _ZN66_INTERNAL_d578279a_35_multi_tensor_l2norm_scale_kernel_cu_018dad974cuda3std6ranges3__45__cpo4nextE)
_ZN66_INTERNAL_d578279a_35_multi_tensor_l2norm_scale_kernel_cu_018dad974cuda3std6ranges3__45__cpo4nextE:
	.zero		1
	.type		_ZN66_INTERNAL_d578279a_35_multi_tensor_l2norm_scale_kernel_cu_018dad974cuda3std6ranges3__45__cpo4swapE,@object
	.size		_ZN66_INTERNAL_d578279a_35_multi_tensor_l2norm_scale_kernel_cu_018dad974cuda3std6ranges3__45__cpo4swapE,(_ZN66_INTERNAL_d578279a_35_multi_tensor_l2norm_scale_kernel_cu_018dad974cuda3std3__420unreachable_sentinelE - _ZN66_INTERNAL_d578279a_35_multi_tensor_l2norm_scale_kernel_cu_018dad974cuda3std6ranges3__45__cpo4swapE)
_ZN66_INTERNAL_d578279a_35_multi_tensor_l2norm_scale_kernel_cu_018dad974cuda3std6ranges3__45__cpo4swapE:
	.zero		1
	.type		_ZN66_INTERNAL_d578279a_35_multi_tensor_l2norm_scale_kernel_cu_018dad974cuda3std3__420unreachable_sentinelE,@object
	.size		_ZN66_INTERNAL_d578279a_35_multi_tensor_l2norm_scale_kernel_cu_018dad974cuda3std3__420unreachable_sentinelE,(_ZN66_INTERNAL_d578279a_35_multi_tensor_l2norm_scale_kernel_cu_018dad976thrust24THRUST_300001_SM_1000_NS6system6detail10sequential3seqE - _ZN66_INTERNAL_d578279a_35_multi_tensor_l2norm_scale_kernel_cu_018dad974cuda3std3__420unreachable_sentinelE)
_ZN66_INTERNAL_d578279a_35_multi_tensor_l2norm_scale_kernel_cu_018dad974cuda3std3__420unreachable_sentinelE:
	.zero		1
	.type		_ZN66_INTERNAL_d578279a_35_multi_tensor_l2norm_scale_kernel_cu_018dad976thrust24THRUST_300001_SM_1000_NS6system6detail10sequential3seqE,@object
	.size		_ZN66_INTERNAL_d578279a_35_multi_tensor_l2norm_scale_kernel_cu_018dad976thrust24THRUST_300001_SM_1000_NS6system6detail10sequential3seqE,(_ZN66_INTERNAL_d578279a_35_multi_tensor_l2norm_scale_kernel_cu_018dad974cuda3std3__45__cpo4cendE - _ZN66_INTERNAL_d578279a_35_multi_tensor_l2norm_scale_kernel_cu_018dad976thrust24THRUST_300001_SM_1000_NS6system6detail10sequential3seqE)
_ZN66_INTERNAL_d578279a_35_multi_tensor_l2norm_scale_kernel_cu_018dad976thrust24THRUST_300001_SM_1000_NS6system6detail10sequential3seqE:
	.zero		1
	.type		_ZN66_INTERNAL_d578279a_35_multi_tensor_l2norm_scale_kernel_cu_018dad974cuda3std3__45__cpo4cendE,@object
	.size		_ZN66_INTERNAL_d578279a_35_multi_tensor_l2norm_scale_kernel_cu_018dad974cuda3std3__45__cpo4cendE,(_ZN66_INTERNAL_d578279a_35_multi_tensor_l2norm_scale_kernel_cu_018dad974cuda3std6ranges3__45__cpo9iter_swapE - _ZN66_INTERNAL_d578279a_35_multi_tensor_l2norm_scale_kernel_cu_018dad974cuda3std3__45__cpo4cendE)
_ZN66_INTERNAL_d578279a_35_multi_tensor_l2norm_scale_kernel_cu_018dad974cuda3std3__45__cpo4cendE:
	.zero		1
	.type		_ZN66_INTERNAL_d578279a_35_multi_tensor_l2norm_scale_kernel_cu_018dad974cuda3std6ranges3__45__cpo9iter_swapE,@object
	.size		_ZN66_INTERNAL_d578279a_35_multi_tensor_l2norm_scale_kernel_cu_018dad974cuda3std6ranges3__45__cpo9iter_swapE,(_ZN66_INTERNAL_d578279a_35_multi_tensor_l2norm_scale_kernel_cu_018dad974cuda3std3__45__cpo5crendE - _ZN66_INTERNAL_d578279a_35_multi_tensor_l2norm_scale_kernel_cu_018dad974cuda3std6ranges3__45__cpo9iter_swapE)
_ZN66_INTERNAL_d578279a_35_multi_tensor_l2norm_scale_kernel_cu_018dad974cuda3std6ranges3__45__cpo9iter_swapE:
	.zero		1
	.type		_ZN66_INTERNAL_d578279a_35_multi_tensor_l2norm_scale_kernel_cu_018dad974cuda3std3__45__cpo5crendE,@object
	.size		_ZN66_INTERNAL_d578279a_35_multi_tensor_l2norm_scale_kernel_cu_018dad974cuda3std3__45__cpo5crendE,(_ZN66_INTERNAL_d578279a_35_multi_tensor_l2norm_scale_kernel_cu_018dad974cuda3std6ranges3__45__cpo5cdataE - _ZN66_INTERNAL_d578279a_35_multi_tensor_l2norm_scale_kernel_cu_018dad974cuda3std3__45__cpo5crendE)
_ZN66_INTERNAL_d578279a_35_multi_tensor_l2norm_scale_kernel_cu_018dad974cuda3std3__45__cpo5crendE:
	.zero		1
	.type		_ZN66_INTERNAL_d578279a_35_multi_tensor_l2norm_scale_kernel_cu_018dad974cuda3std6ranges3__45__cpo5cdataE,@object
	.size		_ZN66_INTERNAL_d578279a_35_multi_tensor_l2norm_scale_kernel_cu_018dad974cuda3std6ranges3__45__cpo5cdataE,(_ZN66_INTERNAL_d578279a_35_multi_tensor_l2norm_scale_kernel_cu_018dad974cuda3std6ranges3__45__cpo3endE - _ZN66_INTERNAL_d578279a_35_multi_tensor_l2norm_scale_kernel_cu_018dad974cuda3std6ranges3__45__cpo5cdataE)
_ZN66_INTERNAL_d578279a_35_multi_tensor_l2norm_scale_kernel_cu_018dad974cuda3std6ranges3__45__cpo5cdataE:
	.zero		1
	.type		_ZN66_INTERNAL_d578279a_35_multi_tensor_l2norm_scale_kernel_cu_018dad974cuda3std6ranges3__45__cpo3endE,@object
	.size		_ZN66_INTERNAL_d578279a_35_multi_tensor_l2norm_scale_kernel_cu_018dad974cuda3std6ranges3__45__cpo3endE,(_ZN66_INTERNAL_d578279a_35_multi_tensor_l2norm_scale_kernel_cu_018dad974cuda3std3__419piecewise_constructE - _ZN66_INTERNAL_d578279a_35_multi_tensor_l2norm_scale_kernel_cu_018dad974cuda3std6ranges3__45__cpo3endE)
_ZN66_INTERNAL_d578279a_35_multi_tensor_l2norm_scale_kernel_cu_018dad974cuda3std6ranges3__45__cpo3endE:
	.zero		1
	.type		_ZN66_INTERNAL_d578279a_35_multi_tensor_l2norm_scale_kernel_cu_018dad974cuda3std3__419piecewise_constructE,@object
	.size		_ZN66_INTERNAL_d578279a_35_multi_tensor_l2norm_scale_kernel_cu_018dad974cuda3std3__419piecewise_constructE,(_ZN66_INTERNAL_d578279a_35_multi_tensor_l2norm_scale_kernel_cu_018dad974cuda3std6ranges3__45__cpo5ssizeE - _ZN66_INTERNAL_d578279a_35_multi_tensor_l2norm_scale_kernel_cu_018dad974cuda3std3__419piecewise_constructE)
_ZN66_INTERNAL_d578279a_35_multi_tensor_l2norm_scale_kernel_cu_018dad974cuda3std3__419piecewise_constructE:
	.zero		1
	.type		_ZN66_INTERNAL_d578279a_35_multi_tensor_l2norm_scale_kernel_cu_018dad974cuda3std6ranges3__45__cpo5ssizeE,@object
	.size		_ZN66_INTERNAL_d578279a_35_multi_tensor_l2norm_scale_kernel_cu_018dad974cuda3std6ranges3__45__cpo5ssizeE,(_ZN66_INTERNAL_d578279a_35_multi_tensor_l2norm_scale_kernel_cu_018dad974cuda3std3__45__cpo3endE - _ZN66_INTERNAL_d578279a_35_multi_tensor_l2norm_scale_kernel_cu_018dad974cuda3std6ranges3__45__cpo5ssizeE)
_ZN66_INTERNAL_d578279a_35_multi_tensor_l2norm_scale_kernel_cu_018dad974cuda3std6ranges3__45__cpo5ssizeE:
	.zero		1
	.type		_ZN66_INTERNAL_d578279a_35_multi_tensor_l2norm_scale_kernel_cu_018dad974cuda3std3__45__cpo3endE,@object
	.size		_ZN66_INTERNAL_d578279a_35_multi_tensor_l2norm_scale_kernel_cu_018dad974cuda3std3__45__cpo3endE,(_ZN66_INTERNAL_d578279a_35_multi_tensor_l2norm_scale_kernel_cu_018dad974cuda3std6ranges3__45__cpo4cendE - _ZN66_INTERNAL_d578279a_35_multi_tensor_l2norm_scale_kernel_cu_018dad974cuda3std3__45__cpo3endE)
_ZN66_INTERNAL_d578279a_35_multi_tensor_l2norm_scale_kernel_cu_018dad974cuda3std3__45__cpo3endE:
	.zero		1
	.type		_ZN66_INTERNAL_d578279a_35_multi_tensor_l2norm_scale_kernel_cu_018dad974cuda3std6ranges3__45__cpo4cendE,@object
	.size		_ZN66_INTERNAL_d578279a_35_multi_tensor_l2norm_scale_kernel_cu_018dad974cuda3std6ranges3__45__cpo4cendE,(_ZN66_INTERNAL_d578279a_35_multi_tensor_l2norm_scale_kernel_cu_018dad974cuda3std3__45__cpo4rendE - _ZN66_INTERNAL_d578279a_35_multi_tensor_l2norm_scale_kernel_cu_018dad974cuda3std6ranges3__45__cpo4cendE)
_ZN66_INTERNAL_d578279a_35_multi_tensor_l2norm_scale_kernel_cu_018dad974cuda3std6ranges3__45__cpo4cendE:
	.zero		1
	.type		_ZN66_INTERNAL_d578279a_35_multi_tensor_l2norm_scale_kernel_cu_018dad974cuda3std3__45__cpo4rendE,@object
	.size		_ZN66_INTERNAL_d578279a_35_multi_tensor_l2norm_scale_kernel_cu_018dad974cuda3std3__45__cpo4rendE,(_ZN66_INTERNAL_d578279a_35_multi_tensor_l2norm_scale_kernel_cu_018dad974cuda3std6ranges3__45__cpo4prevE - _ZN66_INTERNAL_d578279a_35_multi_tensor_l2norm_scale_kernel_cu_018dad974cuda3std3__45__cpo4rendE)
_ZN66_INTERNAL_d578279a_35_multi_tensor_l2norm_scale_kernel_cu_018dad974cuda3std3__45__cpo4rendE:
	.zero		1
	.type		_ZN66_INTERNAL_d578279a_35_multi_tensor_l2norm_scale_kernel_cu_018dad974cuda3std6ranges3__45__cpo4prevE,@object
	.size		_ZN66_INTERNAL_d578279a_35_multi_tensor_l2norm_scale_kernel_cu_018dad974cuda3std6ranges3__45__cpo4prevE,(_ZN66_INTERNAL_d578279a_35_multi_tensor_l2norm_scale_kernel_cu_018dad974cuda3std6ranges3__45__cpo9iter_moveE - _ZN66_INTERNAL_d578279a_35_multi_tensor_l2norm_scale_kernel_cu_018dad974cuda3std6ranges3__45__cpo4prevE)
_ZN66_INTERNAL_d578279a_35_multi_tensor_l2norm_scale_kernel_cu_018dad974cuda3std6ranges3__45__cpo4prevE:
	.zero		1
	.type		_ZN66_INTERNAL_d578279a_35_multi_tensor_l2norm_scale_kernel_cu_018dad974cuda3std6ranges3__45__cpo9iter_moveE,@object
	.size		_ZN66_INTERNAL_d578279a_35_multi_tensor_l2norm_scale_kernel_cu_018dad974cuda3std6ranges3__45__cpo9iter_moveE,(.L_13 - _ZN66_INTERNAL_d578279a_35_multi_tensor_l2norm_scale_kernel_cu_018dad974cuda3std6ranges3__45__cpo9iter_moveE)
_ZN66_INTERNAL_d578279a_35_multi_tensor_l2norm_scale_kernel_cu_018dad974cuda3std6ranges3__45__cpo9iter_moveE:
	.zero		1
.L_13:


//--------------------- .nv.shared._Z25multi_tensor_apply_kernelI18TensorListMetadataILi2EE18L2NormScaleFunctorIN3c104HalfEfEJPfS6_fbiEEvlPViT_T0_DpT1_ --------------------------
	.section	.nv.shared._Z25multi_tensor_apply_kernelI18TensorListMetadataILi2EE18L2NormScaleFunctorIN3c104HalfEfEJPfS6_fbiEEvlPViT_T0_DpT1_,"aw",@nobits
	.sectionflags	@""
	.align	4
.nv.shared._Z25multi_tensor_apply_kernelI18TensorListMetadataILi2EE18L2NormScaleFunctorIN3c104HalfEfEJPfS6_fbiEEvlPViT_T0_DpT1_:
	.zero		3072


//--------------------- .nv.shared._Z25multi_tensor_apply_kernelI18TensorListMetadataILi2EE18L2NormScaleFunctorIfN3c104HalfEEJPfS6_fbiEEvlPViT_T0_DpT1_ --------------------------
	.section	.nv.shared._Z25multi_tensor_apply_kernelI18TensorListMetadataILi2EE18L2NormScaleFunctorIfN3c104HalfEEJPfS6_fbiEEvlPViT_T0_DpT1_,"aw",@nobits
	.sectionflags	@""
	.align	4
.nv.shared._Z25multi_tensor_apply_kernelI18TensorListMetadataILi2EE18L2NormScaleFunctorIfN3c104HalfEEJPfS6_fbiEEvlPViT_T0_DpT1_:
	.zero		3072


//--------------------- .nv.shared._Z25multi_tensor_apply_kernelI18TensorListMetadataILi2EE18L2NormScaleFunctorIffEJPfS4_fbiEEvlPViT_T0_DpT1_ --------------------------
	.section	.nv.shared._Z25multi_tensor_apply_kernelI18TensorListMetadataILi2EE18L2NormScaleFunctorIffEJPfS4_fbiEEvlPViT_T0_DpT1_,"aw",@nobits
	.sectionflags	@""
	.align	4
.nv.shared._Z25multi_tensor_apply_kernelI18TensorListMetadataILi2EE18L2NormScaleFunctorIffEJPfS4_fbiEEvlPViT_T0_DpT1_:
	.zero		3072


//--------------------- .nv.shared._Z10cleanup_v3PfS_S_S_bi --------------------------
	.section	.nv.shared._Z10cleanup_v3PfS_S_S_bi,"aw",@nobits
	.sectionflags	@""
	.align	4
.nv.shared._Z10cleanup_v3PfS_S_S_bi:
	.zero		3072


//--------------------- .nv.constant0._Z25multi_tensor_apply_kernelI18TensorListMetadataILi2EE18L2NormScaleFunctorIN3c104HalfES4_EJPfS6_fbiEEvlPViT_T0_DpT1_ --------------------------
	.section	.nv.constant0._Z25multi_tensor_apply_kernelI18TensorListMetadataILi2EE18L2NormScaleFunctorIN3c104HalfES4_EJPfS6_fbiEEvlPViT_T0_DpT1_,"a",@progbits
	.sectionflags	@""
	.align	4
.nv.constant0._Z25multi_tensor_apply_kernelI18TensorListMetadataILi2EE18L2NormScaleFunctorIN3c104HalfES4_EJPfS6_fbiEEvlPViT_T0_DpT1_:
	.zero		4092


//--------------------- .nv.constant0._Z25multi_tensor_apply_kernelI18TensorListMetadataILi2EE18L2NormScaleFunctorIN3c104HalfEfEJPfS6_fbiEEvlPViT_T0_DpT1_ --------------------------
	.section	.nv.constant0._Z25multi_tensor_apply_kernelI18TensorListMetadataILi2EE18L2NormScaleFunctorIN3c104HalfEfEJPfS6_fbiEEvlPViT_T0_DpT1_,"a",@progbits
	.sectionflags	@""
	.align	4
.nv.constant0._Z25multi_tensor_apply_kernelI18TensorListMetadataILi2EE18L2NormScaleFunctorIN3c104HalfEfEJPfS6_fbiEEvlPViT_T0_DpT1_:
	.zero		4092


//--------------------- .nv.constant0._Z25multi_tensor_apply_kernelI18TensorListMetadataILi2EE18L2NormScaleFunctorIfN3c104HalfEEJPfS6_fbiEEvlPViT_T0_DpT1_ --------------------------
	.section	.nv.constant0._Z25multi_tensor_apply_kernelI18TensorListMetadataILi2EE18L2NormScaleFunctorIfN3c104HalfEEJPfS6_fbiEEvlPViT_T0_DpT1_,"a",@progbits
	.sectionflags	@""
	.align	4
.nv.constant0._Z25multi_tensor_apply_kernelI18TensorListMetadataILi2EE18L2NormScaleFunctorIfN3c104HalfEEJPfS6_fbiEEvlPViT_T0_DpT1_:
	.zero		4092


//--------------------- .nv.constant0._Z25multi_tensor_apply_kernelI18TensorListMetadataILi2EE18L2NormScaleFunctorIffEJPfS4_fbiEEvlPViT_T0_DpT1_ --------------------------
	.section	.nv.constant0._Z25multi_tensor_apply_kernelI18TensorListMetadataILi2EE18L2NormScaleFunctorIffEJPfS4_fbiEEvlPViT_T0_DpT1_,"a",@progbits
	.sectionflags	@""
	.align	4
.nv.constant0._Z25multi_tensor_apply_kernelI18TensorListMetadataILi2EE18L2NormScaleFunctorIffEJPfS4_fbiEEvlPViT_T0_DpT1_:
	.zero		4092


//--------------------- .nv.constant0._Z10cleanup_v3PfS_S_S_bi --------------------------
	.section	.nv.constant0._Z10cleanup_v3PfS_S_S_bi,"a",@progbits
	.sectionflags	@""
	.align	4
.nv.constant0._Z10cleanup_v3PfS_S_S_bi:
	.zero		936


//--------------------- SYMBOLS --------------------------

	.type		.nv.reservedSmem.offset0,@object
	.size		.nv.reservedSmem.offset0,0x4
	.type		.nv.reservedSmem.cap,@object
	.size		.nv.reservedSmem.cap,0x4
